// auto-generated by cutlass_sweep.gemm — config: {"arch": "sm_100", "cluster_m": 2, "cluster_n": 1, "dtype": "bf16", "dtype_b": "bf16", "layout": "nt", "stages": 0, "tile_k": 16, "tile_m": 64, "tile_n": 112}
#include "cutlass/cutlass.h"
#include "cutlass/gemm/collective/collective_builder.hpp"
#include "cutlass/gemm/device/gemm_universal_adapter.h"
#include "cutlass/gemm/kernel/gemm_universal.hpp"
#include "cutlass/epilogue/collective/collective_builder.hpp"

using ElemA = cutlass::bfloat16_t;
using ElemB = cutlass::bfloat16_t;
using ElemCD = cutlass::bfloat16_t;
using Acc  = float;
using TileShape    = cute::Shape<cute::_64, cute::_112, cute::_16>;
using ClusterShape = cute::Shape<cute::_2, cute::_1, cute::_1>;

using CollectiveEpilogue = typename cutlass::epilogue::collective::CollectiveBuilder<
    cutlass::arch::Sm100, cutlass::arch::OpClassTensorOp,
    TileShape, ClusterShape,
    cutlass::epilogue::collective::EpilogueTileAuto,
    Acc, Acc,
    ElemCD, cutlass::layout::RowMajor, 128 / cutlass::sizeof_bits<ElemCD>::value,
    ElemCD, cutlass::layout::RowMajor, 128 / cutlass::sizeof_bits<ElemCD>::value,
    cutlass::epilogue::collective::EpilogueScheduleAuto
  >::CollectiveOp;

using CollectiveMainloop = typename cutlass::gemm::collective::CollectiveBuilder<
    cutlass::arch::Sm100, cutlass::arch::OpClassTensorOp,
    ElemA, cutlass::layout::RowMajor, 128 / cutlass::sizeof_bits<ElemA>::value,
    ElemB, cutlass::layout::ColumnMajor, 128 / cutlass::sizeof_bits<ElemB>::value,
    Acc,
    TileShape, ClusterShape,
    cutlass::gemm::collective::StageCountAutoCarveout<static_cast<int>(sizeof(typename CollectiveEpilogue::SharedStorage))>,
    cutlass::gemm::collective::KernelScheduleAuto
  >::CollectiveOp;

using GemmKernel = cutlass::gemm::kernel::GemmUniversal<
    cute::Shape<int,int,int,int>,
    CollectiveMainloop,
    CollectiveEpilogue
>;
using Gemm = cutlass::gemm::device::GemmUniversalAdapter<GemmKernel>;

// Force the device kernel symbol into the cubin without needing a host main.
auto* _anchor = &cutlass::device_kernel<GemmKernel>;


// ===== COMPILED SASS (sm_100a) =====

	.target	sm_100a

	.elftype	@"ET_EXEC"


//--------------------- .note.nv.tkinfo           --------------------------
	.section	.note.nv.tkinfo,"",@"SHT_NOTE"
	.sectionflags	@"SHF_NOTE_NV_TKINFO"
	.tkinfo
        /*0018*/ 	.word	0x00000002
        /*0030*/ 	.string	""
        /*0030*/ 	.string	"ptxas"
        /*0030*/ 	.string	"Cuda compilation tools, release 13.0, V13.0.88"
        /*0030*/ 	.string	"Build cuda_13.0.r13.0/compiler.36424714_0"
        /*0030*/ 	.string	"-arch sm_100a -m 64 "



//--------------------- .note.nv.cuinfo           --------------------------
	.section	.note.nv.cuinfo,"",@"SHT_NOTE"
	.sectionflags	@"SHF_NOTE_NV_CUINFO"
        /*0018*/ 	.short	0x0002
        /*001a*/ 	.short	0x0064
        /*001c*/ 	.short	0x0082
	.zero		2


//--------------------- .nv.info                  --------------------------
	.section	.nv.info,"",@"SHT_CUDA_INFO"
	.align	4


	//----- nvinfo : EIATTR_REGCOUNT
	.align		4
        /*0000*/ 	.byte	0x04, 0x2f
        /*0002*/ 	.short	(.L_19 - .L_18)
	.align		4
.L_18:
        /*0004*/ 	.word	index@(_ZN7cutlass13device_kernelINS_4gemm6kernel13GemmUniversalIN4cute5tupleIJiiiiEEENS1_10collective13CollectiveMmaINS1_35MainloopSm100TmaUmmaWarpSpecializedILi35ELi2ELi4ENS5_IJNS4_1CILi2EEENSA_ILi1EEESC_EEEEENS5_IJNSA_ILi64EEENSA_ILi112EEENSA_ILi16EEEEEENS_10bfloat16_tENS5_IJlSC_lEEESJ_SK_NS4_8TiledMMAINS4_8MMA_AtomIJNS4_20SM100_MMA_F16BF16_SSISJ_SJ_fLi64ELi112ELNS4_4UMMA5MajorE0ELSP_0ELNSO_7ScaleInE0ELSQ_0EEEEEENS4_6LayoutINS5_IJSC_SC_SC_EEENS5_IJNSA_ILi0EEESV_SV_EEEEENS5_IJNS4_10UnderscoreESY_SY_EEEEENS4_13SM90_TMA_LOADENS4_14ComposedLayoutINS4_7SwizzleILi1ELi4ELi3EEENS4_18smem_ptr_flag_bitsILi16EEENST_INS5_IJNSA_ILi8EEESH_EEENS5_IJSH_SC_EEEEEEEvNS4_8identityENS4_23SM90_TMA_LOAD_MULTICASTES1B_vS1C_EENS_8epilogue10collective18CollectiveEpilogueINS1F_23Sm100TmaWarpSpecializedILi2ELi1ELi56ELb1ELb0EEEJSI_NS5_IJNST_ISF_SC_EENST_ISG_SC_EEEEESJ_SK_SJ_SK_NS1F_6fusion15FusionCallbacksIS1J_NS1N_17LinearCombinationISJ_fSJ_fLNS_15FloatRoundStyleE2EEESI_S1M_JEEENS4_5SM1004TMEM4LOAD26SM100_TMEM_LOAD_16dp256b2xES11_S1B_NS4_17SM75_U32x4_LDSM_NENS4_14SM90_TMA_STOREES1B_NS4_17SM90_U32x4_STSM_NENS4_39AutoVectorizingCopyWithAssumedAlignmentILi128EEEEEEvvEEEEvNT_6ParamsE)
        /*0008*/ 	.word	0x0000008c


	//----- nvinfo : EIATTR_FRAME_SIZE
	.align		4
.L_19:
        /*000c*/ 	.byte	0x04, 0x11
        /*000e*/ 	.short	(.L_21 - .L_20)
	.align		4
.L_20:
        /*0010*/ 	.word	index@($__internal_2_$__cuda_sm10x_tcgen05_guardrail_trap_unallocated_columns_being_dealloced)
        /*0014*/ 	.word	0x00000000


	//----- nvinfo : EIATTR_FRAME_SIZE
	.align		4
.L_21:
        /*0018*/ 	.byte	0x04, 0x11
        /*001a*/ 	.short	(.L_23 - .L_22)
	.align		4
.L_22:
        /*001c*/ 	.word	index@($__internal_1_$__cuda_sm10x_tcgen05_guardrail_trap_phase_invalid_during_alloc)
        /*0020*/ 	.word	0x00000000


	//----- nvinfo : EIATTR_FRAME_SIZE
	.align		4
.L_23:
        /*0024*/ 	.byte	0x04, 0x11
        /*0026*/ 	.short	(.L_25 - .L_24)
	.align		4
.L_24:
        /*0028*/ 	.word	index@($__internal_0_$__cuda_sm10x_tcgen05_guardrail_trap_col_being_dealloced_not_returned_by_alloc)
        /*002c*/ 	.word	0x00000000


	//----- nvinfo : EIATTR_FRAME_SIZE
	.align		4
.L_25:
        /*0030*/ 	.byte	0x04, 0x11
        /*0032*/ 	.short	(.L_27 - .L_26)
	.align		4
.L_26:
        /*0034*/ 	.word	index@(_ZN7cutlass13device_kernelINS_4gemm6kernel13GemmUniversalIN4cute5tupleIJiiiiEEENS1_10collective13CollectiveMmaINS1_35MainloopSm100TmaUmmaWarpSpecializedILi35ELi2ELi4ENS5_IJNS4_1CILi2EEENSA_ILi1EEESC_EEEEENS5_IJNSA_ILi64EEENSA_ILi112EEENSA_ILi16EEEEEENS_10bfloat16_tENS5_IJlSC_lEEESJ_SK_NS4_8TiledMMAINS4_8MMA_AtomIJNS4_20SM100_MMA_F16BF16_SSISJ_SJ_fLi64ELi112ELNS4_4UMMA5MajorE0ELSP_0ELNSO_7ScaleInE0ELSQ_0EEEEEENS4_6LayoutINS5_IJSC_SC_SC_EEENS5_IJNSA_ILi0EEESV_SV_EEEEENS5_IJNS4_10UnderscoreESY_SY_EEEEENS4_13SM90_TMA_LOADENS4_14ComposedLayoutINS4_7SwizzleILi1ELi4ELi3EEENS4_18smem_ptr_flag_bitsILi16EEENST_INS5_IJNSA_ILi8EEESH_EEENS5_IJSH_SC_EEEEEEEvNS4_8identityENS4_23SM90_TMA_LOAD_MULTICASTES1B_vS1C_EENS_8epilogue10collective18CollectiveEpilogueINS1F_23Sm100TmaWarpSpecializedILi2ELi1ELi56ELb1ELb0EEEJSI_NS5_IJNST_ISF_SC_EENST_ISG_SC_EEEEESJ_SK_SJ_SK_NS1F_6fusion15FusionCallbacksIS1J_NS1N_17LinearCombinationISJ_fSJ_fLNS_15FloatRoundStyleE2EEESI_S1M_JEEENS4_5SM1004TMEM4LOAD26SM100_TMEM_LOAD_16dp256b2xES11_S1B_NS4_17SM75_U32x4_LDSM_NENS4_14SM90_TMA_STOREES1B_NS4_17SM90_U32x4_STSM_NENS4_39AutoVectorizingCopyWithAssumedAlignmentILi128EEEEEEvvEEEEvNT_6ParamsE)
        /*0038*/ 	.word	0x00000000


	//----- nvinfo : EIATTR_MIN_STACK_SIZE
	.align		4
.L_27:
        /*003c*/ 	.byte	0x04, 0x12
        /*003e*/ 	.short	(.L_29 - .L_28)
	.align		4
.L_28:
        /*0040*/ 	.word	index@(_ZN7cutlass13device_kernelINS_4gemm6kernel13GemmUniversalIN4cute5tupleIJiiiiEEENS1_10collective13CollectiveMmaINS1_35MainloopSm100TmaUmmaWarpSpecializedILi35ELi2ELi4ENS5_IJNS4_1CILi2EEENSA_ILi1EEESC_EEEEENS5_IJNSA_ILi64EEENSA_ILi112EEENSA_ILi16EEEEEENS_10bfloat16_tENS5_IJlSC_lEEESJ_SK_NS4_8TiledMMAINS4_8MMA_AtomIJNS4_20SM100_MMA_F16BF16_SSISJ_SJ_fLi64ELi112ELNS4_4UMMA5MajorE0ELSP_0ELNSO_7ScaleInE0ELSQ_0EEEEEENS4_6LayoutINS5_IJSC_SC_SC_EEENS5_IJNSA_ILi0EEESV_SV_EEEEENS5_IJNS4_10UnderscoreESY_SY_EEEEENS4_13SM90_TMA_LOADENS4_14ComposedLayoutINS4_7SwizzleILi1ELi4ELi3EEENS4_18smem_ptr_flag_bitsILi16EEENST_INS5_IJNSA_ILi8EEESH_EEENS5_IJSH_SC_EEEEEEEvNS4_8identityENS4_23SM90_TMA_LOAD_MULTICASTES1B_vS1C_EENS_8epilogue10collective18CollectiveEpilogueINS1F_23Sm100TmaWarpSpecializedILi2ELi1ELi56ELb1ELb0EEEJSI_NS5_IJNST_ISF_SC_EENST_ISG_SC_EEEEESJ_SK_SJ_SK_NS1F_6fusion15FusionCallbacksIS1J_NS1N_17LinearCombinationISJ_fSJ_fLNS_15FloatRoundStyleE2EEESI_S1M_JEEENS4_5SM1004TMEM4LOAD26SM100_TMEM_LOAD_16dp256b2xES11_S1B_NS4_17SM75_U32x4_LDSM_NENS4_14SM90_TMA_STOREES1B_NS4_17SM90_U32x4_STSM_NENS4_39AutoVectorizingCopyWithAssumedAlignmentILi128EEEEEEvvEEEEvNT_6ParamsE)
        /*0044*/ 	.word	0x00000000
.L_29:


//--------------------- .nv.compat                --------------------------
	.section	.nv.compat,"",@"SHT_CUDA_COMPAT_INFO"
	.align	4
        /*0000*/ 	.byte	0x02, 0x09, 0x01, 0x00, 0x02, 0x02, 0x02, 0x00, 0x02, 0x05, 0x05, 0x00, 0x03, 0x07, 0x01, 0x01
        /*0010*/ 	.byte	0x02, 0x03, 0x01, 0x00, 0x02, 0x06, 0x01, 0x00, 0x04, 0x0b, 0x08, 0x00, 0x09, 0x00, 0x00, 0x00
        /*0020*/ 	.byte	0x00, 0x00, 0x00, 0x00


//--------------------- .nv.info._ZN7cutlass13device_kernelINS_4gemm6kernel13GemmUniversalIN4cute5tupleIJiiiiEEENS1_10collective13CollectiveMmaINS1_35MainloopSm100TmaUmmaWarpSpecializedILi35ELi2ELi4ENS5_IJNS4_1CILi2EEENSA_ILi1EEESC_EEEEENS5_IJNSA_ILi64EEENSA_ILi112EEENSA_ILi16EEEEEENS_10bfloat16_tENS5_IJlSC_lEEESJ_SK_NS4_8TiledMMAINS4_8MMA_AtomIJNS4_20SM100_MMA_F16BF16_SSISJ_SJ_fLi64ELi112ELNS4_4UMMA5MajorE0ELSP_0ELNSO_7ScaleInE0ELSQ_0EEEEEENS4_6LayoutINS5_IJSC_SC_SC_EEENS5_IJNSA_ILi0EEESV_SV_EEEEENS5_IJNS4_10UnderscoreESY_SY_EEEEENS4_13SM90_TMA_LOADENS4_14ComposedLayoutINS4_7SwizzleILi1ELi4ELi3EEENS4_18smem_ptr_flag_bitsILi16EEENST_INS5_IJNSA_ILi8EEESH_EEENS5_IJSH_SC_EEEEEEEvNS4_8identityENS4_23SM90_TMA_LOAD_MULTICASTES1B_vS1C_EENS_8epilogue10collective18CollectiveEpilogueINS1F_23Sm100TmaWarpSpecializedILi2ELi1ELi56ELb1ELb0EEEJSI_NS5_IJNST_ISF_SC_EENST_ISG_SC_EEEEESJ_SK_SJ_SK_NS1F_6fusion15FusionCallbacksIS1J_NS1N_17LinearCombinationISJ_fSJ_fLNS_15FloatRoundStyleE2EEESI_S1M_JEEENS4_5SM1004TMEM4LOAD26SM100_TMEM_LOAD_16dp256b2xES11_S1B_NS4_17SM75_U32x4_LDSM_NENS4_14SM90_TMA_STOREES1B_NS4_17SM90_U32x4_STSM_NENS4_39AutoVectorizingCopyWithAssumedAlignmentILi128EEEEEEvvEEEEvNT_6ParamsE --------------------------
	.section	.nv.info._ZN7cutlass13device_kernelINS_4gemm6kernel13GemmUniversalIN4cute5tupleIJiiiiEEENS1_10collective13CollectiveMmaINS1_35MainloopSm100TmaUmmaWarpSpecializedILi35ELi2ELi4ENS5_IJNS4_1CILi2EEENSA_ILi1EEESC_EEEEENS5_IJNSA_ILi64EEENSA_ILi112EEENSA_ILi16EEEEEENS_10bfloat16_tENS5_IJlSC_lEEESJ_SK_NS4_8TiledMMAINS4_8MMA_AtomIJNS4_20SM100_MMA_F16BF16_SSISJ_SJ_fLi64ELi112ELNS4_4UMMA5MajorE0ELSP_0ELNSO_7ScaleInE0ELSQ_0EEEEEENS4_6LayoutINS5_IJSC_SC_SC_EEENS5_IJNSA_ILi0EEESV_SV_EEEEENS5_IJNS4_10UnderscoreESY_SY_EEEEENS4_13SM90_TMA_LOADENS4_14ComposedLayoutINS4_7SwizzleILi1ELi4ELi3EEENS4_18smem_ptr_flag_bitsILi16EEENST_INS5_IJNSA_ILi8EEESH_EEENS5_IJSH_SC_EEEEEEEvNS4_8identityENS4_23SM90_TMA_LOAD_MULTICASTES1B_vS1C_EENS_8epilogue10collective18CollectiveEpilogueINS1F_23Sm100TmaWarpSpecializedILi2ELi1ELi56ELb1ELb0EEEJSI_NS5_IJNST_ISF_SC_EENST_ISG_SC_EEEEESJ_SK_SJ_SK_NS1F_6fusion15FusionCallbacksIS1J_NS1N_17LinearCombinationISJ_fSJ_fLNS_15FloatRoundStyleE2EEESI_S1M_JEEENS4_5SM1004TMEM4LOAD26SM100_TMEM_LOAD_16dp256b2xES11_S1B_NS4_17SM75_U32x4_LDSM_NENS4_14SM90_TMA_STOREES1B_NS4_17SM90_U32x4_STSM_NENS4_39AutoVectorizingCopyWithAssumedAlignmentILi128EEEEEEvvEEEEvNT_6ParamsE,"",@"SHT_CUDA_INFO"
	.sectionflags	@""
	.align	4


	//----- nvinfo : EIATTR_CUDA_API_VERSION
	.align		4
        /*0000*/ 	.byte	0x04, 0x37
        /*0002*/ 	.short	(.L_31 - .L_30)
.L_30:
        /*0004*/ 	.word	0x00000082


	//----- nvinfo : EIATTR_KPARAM_INFO
	.align		4
.L_31:
        /*0008*/ 	.byte	0x04, 0x17
        /*000a*/ 	.short	(.L_33 - .L_32)
.L_32:
        /*000c*/ 	.word	0x00000000
        /*0010*/ 	.short	0x0000
        /*0012*/ 	.short	0x0000
        /*0014*/ 	.byte	0x00, 0xf0, 0x01, 0x20


	//----- nvinfo : EIATTR_AT_ENTRY_FRAGMENTS
	.align		4
.L_33:
        /*0018*/ 	.byte	0x04, 0x4f
        /*001a*/ 	.short	(.L_35 - .L_34)


	//   ....[0]....
.L_34:
        /*001c*/ 	.word	0x00000006


	//----- nvinfo : EIATTR_RESERVED_SMEM_USED
	.align		4
.L_35:
        /*0020*/ 	.byte	0x01, 0x41
	.zero		2


	//----- nvinfo : EIATTR_SPARSE_MMA_MASK
	.align		4
        /*0024*/ 	.byte	0x03, 0x50
        /*0026*/ 	.short	0x0000


	//----- nvinfo : EIATTR_TCGEN05_1CTA_USED
	.align		4
        /*0028*/ 	.byte	0x01, 0x51
	.zero		2


	//----- nvinfo : EIATTR_MAXREG_COUNT
	.align		4
        /*002c*/ 	.byte	0x03, 0x1b
        /*002e*/ 	.short	0x00ff


	//----- nvinfo : EIATTR_NUM_BARRIERS
	.align		4
        /*0030*/ 	.byte	0x02, 0x4c
        /*0032*/ 	.byte	0x07
	.zero		1


	//----- nvinfo : EIATTR_EXTERNS
	.align		4
        /*0034*/ 	.byte	0x04, 0x0f
        /*0036*/ 	.short	(.L_37 - .L_36)


	//   ....[0]....
	.align		4
.L_36:
        /*0038*/ 	.word	index@(__assertfail)


	//----- nvinfo : EIATTR_MERCURY_ISA_VERSION
	.align		4
.L_37:
        /*003c*/ 	.byte	0x03, 0x5f
        /*003e*/ 	.short	0x0101


	//----- nvinfo : EIATTR_INT_WARP_WIDE_INSTR_OFFSETS
	.align		4
        /*0040*/ 	.byte	0x04, 0x31
        /*0042*/ 	.short	(.L_39 - .L_38)


	//   ....[0]....
.L_38:
        /*0044*/ 	.word	0x00005070


	//   ....[1]....
        /*0048*/ 	.word	0x000050a0


	//   ....[2]....
        /*004c*/ 	.word	0x000050c0


	//   ....[3]....
        /*0050*/ 	.word	0x00005cd0


	//   ....[4]....
        /*0054*/ 	.word	0x00005ce0


	//   ....[5]....
        /*0058*/ 	.word	0x00005ea0


	//   ....[6]....
        /*005c*/ 	.word	0x00005ec0


	//   ....[7]....
        /*0060*/ 	.word	0x00005ee0


	//   ....[8]....
        /*0064*/ 	.word	0x00005f00


	//   ....[9]....
        /*0068*/ 	.word	0x00005fa0


	//   ....[10]....
        /*006c*/ 	.word	0x00006000


	//----- nvinfo : EIATTR_COOP_GROUP_MASK_REGIDS
	.align		4
.L_39:
        /*0070*/ 	.byte	0x04, 0x29
        /*0072*/ 	.short	(.L_41 - .L_40)


	//   ....[0]....
.L_40:
        /*0074*/ 	.word	0xffffffff


	//   ....[1]....
        /*0078*/ 	.word	0xffffffff


	//   ....[2]....
        /*007c*/ 	.word	0xffffffff


	//   ....[3]....
        /*0080*/ 	.word	0xffffffff


	//   ....[4]....
        /*0084*/ 	.word	0xffffffff


	//   ....[5]....
        /*0088*/ 	.word	0xffffffff


	//   ....[6]....
        /*008c*/ 	.word	0xffffffff


	//   ....[7]....
        /*0090*/ 	.word	0xffffffff


	//   ....[8]....
        /*0094*/ 	.word	0xffffffff


	//   ....[9]....
        /*0098*/ 	.word	0xffffffff


	//   ....[10]....
        /*009c*/ 	.word	0xffffffff


	//   ....[11]....
        /*00a0*/ 	.word	0xffffffff


	//   ....[12]....
        /*00a4*/ 	.word	0xffffffff


	//   ....[13]....
        /*00a8*/ 	.word	0xffffffff


	//----- nvinfo : EIATTR_COOP_GROUP_INSTR_OFFSETS
	.align		4
.L_41:
        /*00ac*/ 	.byte	0x04, 0x28
        /*00ae*/ 	.short	(.L_43 - .L_42)


	//   ....[0]....
.L_42:
        /*00b0*/ 	.word	0x00000080


	//   ....[1]....
        /*00b4*/ 	.word	0x000004e0


	//   ....[2]....
        /*00b8*/ 	.word	0x00000a80


	//   ....[3]....
        /*00bc*/ 	.word	0x00000be0


	//   ....[4]....
        /*00c0*/ 	.word	0x00000ce0


	//   ....[5]....
        /*00c4*/ 	.word	0x00000e50


	//   ....[6]....
        /*00c8*/ 	.word	0x00000ff0


	//   ....[7]....
        /*00cc*/ 	.word	0x000011b0


	//   ....[8]....
        /*00d0*/ 	.word	0x000023b0


	//   ....[9]....
        /*00d4*/ 	.word	0x000043c0


	//   ....[10]....
        /*00d8*/ 	.word	0x000045d0


	//   ....[11]....
        /*00dc*/ 	.word	0x00004600


	//   ....[12]....
        /*00e0*/ 	.word	0x00004f50


	//   ....[13]....
        /*00e4*/ 	.word	0x00005180


	//----- nvinfo : EIATTR_VRC_CTA_INIT_COUNT
	.align		4
.L_43:
        /*00e8*/ 	.byte	0x02, 0x4a
        /*00ea*/ 	.byte	0x80
	.zero		1


	//----- nvinfo : EIATTR_SYSCALL_OFFSETS
	.align		4
        /*00ec*/ 	.byte	0x04, 0x46
        /*00ee*/ 	.short	(.L_45 - .L_44)


	//   ....[0]....
.L_44:
        /*00f0*/ 	.word	0x00006b90


	//   ....[1]....
        /*00f4*/ 	.word	0x00006c80


	//   ....[2]....
        /*00f8*/ 	.word	0x00007540


	//   ....[3]....
        /*00fc*/ 	.word	0x000076b0


	//   ....[4]....
        /*0100*/ 	.word	0x00007820


	//   ....[5]....
        /*0104*/ 	.word	0x00007990


	//   ....[6]....
        /*0108*/ 	.word	0x00007b00


	//   ....[7]....
        /*010c*/ 	.word	0x00007c70


	//   ....[8]....
        /*0110*/ 	.word	0x00007de0


	//----- nvinfo : EIATTR_MBARRIER_INSTR_OFFSETS
	.align		4
.L_45:
        /*0114*/ 	.byte	0x04, 0x39
        /*0116*/ 	.short	(.L_47 - .L_46)


	//   ....[0]....
.L_46:
        /*0118*/ 	.word	0x00000600
        /*011c*/ 	.word	0x000000ff
        /*0120*/ 	.word	0x00000000
        /*0124*/ 	.short	0x0100
        /*0126*/ 	.byte	0x04
	.zero		1


	//   ....[1]....
        /*0128*/ 	.word	0x00000610
        /*012c*/ 	.word	0x000000ff
        /*0130*/ 	.word	0x00000118
        /*0134*/ 	.short	0x0100
        /*0136*/ 	.byte	0x04
	.zero		1


	//   ....[2]....
        /*0138*/ 	.word	0x00000620
        /*013c*/ 	.word	0x000000ff
        /*0140*/ 	.word	0x00000008
        /*0144*/ 	.short	0x0100
        /*0146*/ 	.byte	0x04
	.zero		1


	//   ....[3]....
        /*0148*/ 	.word	0x00000630
        /*014c*/ 	.word	0x000000ff
        /*0150*/ 	.word	0x00000120
        /*0154*/ 	.short	0x0100
        /*0156*/ 	.byte	0x04
	.zero		1


	//   ....[4]....
        /*0158*/ 	.word	0x00000640
        /*015c*/ 	.word	0x000000ff
        /*0160*/ 	.word	0x00000010
        /*0164*/ 	.short	0x0100
        /*0166*/ 	.byte	0x04
	.zero		1


	//   ....[5]....
        /*0168*/ 	.word	0x00000650
        /*016c*/ 	.word	0x000000ff
        /*0170*/ 	.word	0x00000128
        /*0174*/ 	.short	0x0100
        /*0176*/ 	.byte	0x04
	.zero		1


	//   ....[6]....
        /*0178*/ 	.word	0x00000660
        /*017c*/ 	.word	0x000000ff
        /*0180*/ 	.word	0x00000018
        /*0184*/ 	.short	0x0100
        /*0186*/ 	.byte	0x04
	.zero		1


	//   ....[7]....
        /*0188*/ 	.word	0x00000670
        /*018c*/ 	.word	0x000000ff
        /*0190*/ 	.word	0x00000130
        /*0194*/ 	.short	0x0100
        /*0196*/ 	.byte	0x04
	.zero		1


	//   ....[8]....
        /*0198*/ 	.word	0x00000680
        /*019c*/ 	.word	0x000000ff
        /*01a0*/ 	.word	0x00000020
        /*01a4*/ 	.short	0x0100
        /*01a6*/ 	.byte	0x04
	.zero		1


	//   ....[9]....
        /*01a8*/ 	.word	0x00000690
        /*01ac*/ 	.word	0x000000ff
        /*01b0*/ 	.word	0x00000138
        /*01b4*/ 	.short	0x0100
        /*01b6*/ 	.byte	0x04
	.zero		1


	//   ....[10]....
        /*01b8*/ 	.word	0x000006a0
        /*01bc*/ 	.word	0x000000ff
        /*01c0*/ 	.word	0x00000028
        /*01c4*/ 	.short	0x0100
        /*01c6*/ 	.byte	0x04
	.zero		1


	//   ....[11]....
        /*01c8*/ 	.word	0x000006b0
        /*01cc*/ 	.word	0x000000ff
        /*01d0*/ 	.word	0x00000140
        /*01d4*/ 	.short	0x0100
        /*01d6*/ 	.byte	0x04
	.zero		1


	//   ....[12]....
        /*01d8*/ 	.word	0x000006c0
        /*01dc*/ 	.word	0x000000ff
        /*01e0*/ 	.word	0x00000030
        /*01e4*/ 	.short	0x0100
        /*01e6*/ 	.byte	0x04
	.zero		1


	//   ....[13]....
        /*01e8*/ 	.word	0x000006d0
        /*01ec*/ 	.word	0x000000ff
        /*01f0*/ 	.word	0x00000148
        /*01f4*/ 	.short	0x0100
        /*01f6*/ 	.byte	0x04
	.zero		1


	//   ....[14]....
        /*01f8*/ 	.word	0x000006e0
        /*01fc*/ 	.word	0x000000ff
        /*0200*/ 	.word	0x00000038
        /*0204*/ 	.short	0x0100
        /*0206*/ 	.byte	0x04
	.zero		1


	//   ....[15]....
        /*0208*/ 	.word	0x000006f0
        /*020c*/ 	.word	0x000000ff
        /*0210*/ 	.word	0x00000150
        /*0214*/ 	.short	0x0100
        /*0216*/ 	.byte	0x04
	.zero		1


	//   ....[16]....
        /*0218*/ 	.word	0x00000700
        /*021c*/ 	.word	0x000000ff
        /*0220*/ 	.word	0x00000040
        /*0224*/ 	.short	0x0100
        /*0226*/ 	.byte	0x04
	.zero		1


	//   ....[17]....
        /*0228*/ 	.word	0x00000710
        /*022c*/ 	.word	0x000000ff
        /*0230*/ 	.word	0x00000158
        /*0234*/ 	.short	0x0100
        /*0236*/ 	.byte	0x04
	.zero		1


	//   ....[18]....
        /*0238*/ 	.word	0x00000720
        /*023c*/ 	.word	0x000000ff
        /*0240*/ 	.word	0x00000048
        /*0244*/ 	.short	0x0100
        /*0246*/ 	.byte	0x04
	.zero		1


	//   ....[19]....
        /*0248*/ 	.word	0x00000730
        /*024c*/ 	.word	0x000000ff
        /*0250*/ 	.word	0x00000160
        /*0254*/ 	.short	0x0100
        /*0256*/ 	.byte	0x04
	.zero		1


	//   ....[20]....
        /*0258*/ 	.word	0x00000740
        /*025c*/ 	.word	0x000000ff
        /*0260*/ 	.word	0x00000050
        /*0264*/ 	.short	0x0100
        /*0266*/ 	.byte	0x04
	.zero		1


	//   ....[21]....
        /*0268*/ 	.word	0x00000750
        /*026c*/ 	.word	0x000000ff
        /*0270*/ 	.word	0x00000168
        /*0274*/ 	.short	0x0100
        /*0276*/ 	.byte	0x04
	.zero		1


	//   ....[22]....
        /*0278*/ 	.word	0x00000760
        /*027c*/ 	.word	0x000000ff
        /*0280*/ 	.word	0x00000058
        /*0284*/ 	.short	0x0100
        /*0286*/ 	.byte	0x04
	.zero		1


	//   ....[23]....
        /*0288*/ 	.word	0x00000770
        /*028c*/ 	.word	0x000000ff
        /*0290*/ 	.word	0x00000170
        /*0294*/ 	.short	0x0100
        /*0296*/ 	.byte	0x04
	.zero		1


	//   ....[24]....
        /*0298*/ 	.word	0x00000780
        /*029c*/ 	.word	0x000000ff
        /*02a0*/ 	.word	0x00000060
        /*02a4*/ 	.short	0x0100
        /*02a6*/ 	.byte	0x04
	.zero		1


	//   ....[25]....
        /*02a8*/ 	.word	0x00000790
        /*02ac*/ 	.word	0x000000ff
        /*02b0*/ 	.word	0x00000178
        /*02b4*/ 	.short	0x0100
        /*02b6*/ 	.byte	0x04
	.zero		1


	//   ....[26]....
        /*02b8*/ 	.word	0x000007a0
        /*02bc*/ 	.word	0x000000ff
        /*02c0*/ 	.word	0x00000068
        /*02c4*/ 	.short	0x0100
        /*02c6*/ 	.byte	0x04
	.zero		1


	//   ....[27]....
        /*02c8*/ 	.word	0x000007b0
        /*02cc*/ 	.word	0x000000ff
        /*02d0*/ 	.word	0x00000180
        /*02d4*/ 	.short	0x0100
        /*02d6*/ 	.byte	0x04
	.zero		1


	//   ....[28]....
        /*02d8*/ 	.word	0x000007c0
        /*02dc*/ 	.word	0x000000ff
        /*02e0*/ 	.word	0x00000070
        /*02e4*/ 	.short	0x0100
        /*02e6*/ 	.byte	0x04
	.zero		1


	//   ....[29]....
        /*02e8*/ 	.word	0x000007d0
        /*02ec*/ 	.word	0x000000ff
        /*02f0*/ 	.word	0x00000188
        /*02f4*/ 	.short	0x0100
        /*02f6*/ 	.byte	0x04
	.zero		1


	//   ....[30]....
        /*02f8*/ 	.word	0x000007e0
        /*02fc*/ 	.word	0x000000ff
        /*0300*/ 	.word	0x00000078
        /*0304*/ 	.short	0x0100
        /*0306*/ 	.byte	0x04
	.zero		1


	//   ....[31]....
        /*0308*/ 	.word	0x000007f0
        /*030c*/ 	.word	0x000000ff
        /*0310*/ 	.word	0x00000190
        /*0314*/ 	.short	0x0100
        /*0316*/ 	.byte	0x04
	.zero		1


	//   ....[32]....
        /*0318*/ 	.word	0x00000800
        /*031c*/ 	.word	0x000000ff
        /*0320*/ 	.word	0x00000080
        /*0324*/ 	.short	0x0100
        /*0326*/ 	.byte	0x04
	.zero		1


	//   ....[33]....
        /*0328*/ 	.word	0x00000810
        /*032c*/ 	.word	0x000000ff
        /*0330*/ 	.word	0x00000198
        /*0334*/ 	.short	0x0100
        /*0336*/ 	.byte	0x04
	.zero		1


	//   ....[34]....
        /*0338*/ 	.word	0x00000820
        /*033c*/ 	.word	0x000000ff
        /*0340*/ 	.word	0x00000088
        /*0344*/ 	.short	0x0100
        /*0346*/ 	.byte	0x04
	.zero		1


	//   ....[35]....
        /*0348*/ 	.word	0x00000830
        /*034c*/ 	.word	0x000000ff
        /*0350*/ 	.word	0x000001a0
        /*0354*/ 	.short	0x0100
        /*0356*/ 	.byte	0x04
	.zero		1


	//   ....[36]....
        /*0358*/ 	.word	0x00000840
        /*035c*/ 	.word	0x000000ff
        /*0360*/ 	.word	0x00000090
        /*0364*/ 	.short	0x0100
        /*0366*/ 	.byte	0x04
	.zero		1


	//   ....[37]....
        /*0368*/ 	.word	0x00000850
        /*036c*/ 	.word	0x000000ff
        /*0370*/ 	.word	0x000001a8
        /*0374*/ 	.short	0x0100
        /*0376*/ 	.byte	0x04
	.zero		1


	//   ....[38]....
        /*0378*/ 	.word	0x00000860
        /*037c*/ 	.word	0x000000ff
        /*0380*/ 	.word	0x00000098
        /*0384*/ 	.short	0x0100
        /*0386*/ 	.byte	0x04
	.zero		1


	//   ....[39]....
        /*0388*/ 	.word	0x00000870
        /*038c*/ 	.word	0x000000ff
        /*0390*/ 	.word	0x000001b0
        /*0394*/ 	.short	0x0100
        /*0396*/ 	.byte	0x04
	.zero		1


	//   ....[40]....
        /*0398*/ 	.word	0x00000880
        /*039c*/ 	.word	0x000000ff
        /*03a0*/ 	.word	0x000000a0
        /*03a4*/ 	.short	0x0100
        /*03a6*/ 	.byte	0x04
	.zero		1


	//   ....[41]....
        /*03a8*/ 	.word	0x00000890
        /*03ac*/ 	.word	0x000000ff
        /*03b0*/ 	.word	0x000001b8
        /*03b4*/ 	.short	0x0100
        /*03b6*/ 	.byte	0x04
	.zero		1


	//   ....[42]....
        /*03b8*/ 	.word	0x000008a0
        /*03bc*/ 	.word	0x000000ff
        /*03c0*/ 	.word	0x000000a8
        /*03c4*/ 	.short	0x0100
        /*03c6*/ 	.byte	0x04
	.zero		1


	//   ....[43]....
        /*03c8*/ 	.word	0x000008b0
        /*03cc*/ 	.word	0x000000ff
        /*03d0*/ 	.word	0x000001c0
        /*03d4*/ 	.short	0x0100
        /*03d6*/ 	.byte	0x04
	.zero		1


	//   ....[44]....
        /*03d8*/ 	.word	0x000008c0
        /*03dc*/ 	.word	0x000000ff
        /*03e0*/ 	.word	0x000000b0
        /*03e4*/ 	.short	0x0100
        /*03e6*/ 	.byte	0x04
	.zero		1


	//   ....[45]....
        /*03e8*/ 	.word	0x000008d0
        /*03ec*/ 	.word	0x000000ff
        /*03f0*/ 	.word	0x000001c8
        /*03f4*/ 	.short	0x0100
        /*03f6*/ 	.byte	0x04
	.zero		1


	//   ....[46]....
        /*03f8*/ 	.word	0x000008e0
        /*03fc*/ 	.word	0x000000ff
        /*0400*/ 	.word	0x000000b8
        /*0404*/ 	.short	0x0100
        /*0406*/ 	.byte	0x04
	.zero		1


	//   ....[47]....
        /*0408*/ 	.word	0x000008f0
        /*040c*/ 	.word	0x000000ff
        /*0410*/ 	.word	0x000001d0
        /*0414*/ 	.short	0x0100
        /*0416*/ 	.byte	0x04
	.zero		1


	//   ....[48]....
        /*0418*/ 	.word	0x00000900
        /*041c*/ 	.word	0x000000ff
        /*0420*/ 	.word	0x000000c0
        /*0424*/ 	.short	0x0100
        /*0426*/ 	.byte	0x04
	.zero		1


	//   ....[49]....
        /*0428*/ 	.word	0x00000910
        /*042c*/ 	.word	0x000000ff
        /*0430*/ 	.word	0x000001d8
        /*0434*/ 	.short	0x0100
        /*0436*/ 	.byte	0x04
	.zero		1


	//   ....[50]....
        /*0438*/ 	.word	0x00000920
        /*043c*/ 	.word	0x000000ff
        /*0440*/ 	.word	0x000000c8
        /*0444*/ 	.short	0x0100
        /*0446*/ 	.byte	0x04
	.zero		1


	//   ....[51]....
        /*0448*/ 	.word	0x00000930
        /*044c*/ 	.word	0x000000ff
        /*0450*/ 	.word	0x000001e0
        /*0454*/ 	.short	0x0100
        /*0456*/ 	.byte	0x04
	.zero		1


	//   ....[52]....
        /*0458*/ 	.word	0x00000940
        /*045c*/ 	.word	0x000000ff
        /*0460*/ 	.word	0x000000d0
        /*0464*/ 	.short	0x0100
        /*0466*/ 	.byte	0x04
	.zero		1


	//   ....[53]....
        /*0468*/ 	.word	0x00000950
        /*046c*/ 	.word	0x000000ff
        /*0470*/ 	.word	0x000001e8
        /*0474*/ 	.short	0x0100
        /*0476*/ 	.byte	0x04
	.zero		1


	//   ....[54]....
        /*0478*/ 	.word	0x00000960
        /*047c*/ 	.word	0x000000ff
        /*0480*/ 	.word	0x000000d8
        /*0484*/ 	.short	0x0100
        /*0486*/ 	.byte	0x04
	.zero		1


	//   ....[55]....
        /*0488*/ 	.word	0x00000970
        /*048c*/ 	.word	0x000000ff
        /*0490*/ 	.word	0x000001f0
        /*0494*/ 	.short	0x0100
        /*0496*/ 	.byte	0x04
	.zero		1


	//   ....[56]....
        /*0498*/ 	.word	0x00000980
        /*049c*/ 	.word	0x000000ff
        /*04a0*/ 	.word	0x000000e0
        /*04a4*/ 	.short	0x0100
        /*04a6*/ 	.byte	0x04
	.zero		1


	//   ....[57]....
        /*04a8*/ 	.word	0x00000990
        /*04ac*/ 	.word	0x000000ff
        /*04b0*/ 	.word	0x000001f8
        /*04b4*/ 	.short	0x0100
        /*04b6*/ 	.byte	0x04
	.zero		1


	//   ....[58]....
        /*04b8*/ 	.word	0x000009a0
        /*04bc*/ 	.word	0x000000ff
        /*04c0*/ 	.word	0x000000e8
        /*04c4*/ 	.short	0x0100
        /*04c6*/ 	.byte	0x04
	.zero		1


	//   ....[59]....
        /*04c8*/ 	.word	0x000009b0
        /*04cc*/ 	.word	0x000000ff
        /*04d0*/ 	.word	0x00000200
        /*04d4*/ 	.short	0x0100
        /*04d6*/ 	.byte	0x04
	.zero		1


	//   ....[60]....
        /*04d8*/ 	.word	0x000009c0
        /*04dc*/ 	.word	0x000000ff
        /*04e0*/ 	.word	0x000000f0
        /*04e4*/ 	.short	0x0100
        /*04e6*/ 	.byte	0x04
	.zero		1


	//   ....[61]....
        /*04e8*/ 	.word	0x000009d0
        /*04ec*/ 	.word	0x000000ff
        /*04f0*/ 	.word	0x00000208
        /*04f4*/ 	.short	0x0100
        /*04f6*/ 	.byte	0x04
	.zero		1


	//   ....[62]....
        /*04f8*/ 	.word	0x000009e0
        /*04fc*/ 	.word	0x000000ff
        /*0500*/ 	.word	0x000000f8
        /*0504*/ 	.short	0x0100
        /*0506*/ 	.byte	0x04
	.zero		1


	//   ....[63]....
        /*0508*/ 	.word	0x000009f0
        /*050c*/ 	.word	0x000000ff
        /*0510*/ 	.word	0x00000210
        /*0514*/ 	.short	0x0100
        /*0516*/ 	.byte	0x04
	.zero		1


	//   ....[64]....
        /*0518*/ 	.word	0x00000a00
        /*051c*/ 	.word	0x000000ff
        /*0520*/ 	.word	0x00000100
        /*0524*/ 	.short	0x0100
        /*0526*/ 	.byte	0x04
	.zero		1


	//   ....[65]....
        /*0528*/ 	.word	0x00000a10
        /*052c*/ 	.word	0x000000ff
        /*0530*/ 	.word	0x00000218
        /*0534*/ 	.short	0x0100
        /*0536*/ 	.byte	0x04
	.zero		1


	//   ....[66]....
        /*0538*/ 	.word	0x00000a20
        /*053c*/ 	.word	0x000000ff
        /*0540*/ 	.word	0x00000108
        /*0544*/ 	.short	0x0100
        /*0546*/ 	.byte	0x04
	.zero		1


	//   ....[67]....
        /*0548*/ 	.word	0x00000a30
        /*054c*/ 	.word	0x000000ff
        /*0550*/ 	.word	0x00000220
        /*0554*/ 	.short	0x0100
        /*0556*/ 	.byte	0x04
	.zero		1


	//   ....[68]....
        /*0558*/ 	.word	0x00000a40
        /*055c*/ 	.word	0x000000ff
        /*0560*/ 	.word	0x00000110
        /*0564*/ 	.short	0x0100
        /*0566*/ 	.byte	0x04
	.zero		1


	//   ....[69]....
        /*0568*/ 	.word	0x00000a50
        /*056c*/ 	.word	0x000000ff
        /*0570*/ 	.word	0x00000228
        /*0574*/ 	.short	0x0100
        /*0576*/ 	.byte	0x04
	.zero		1


	//   ....[70]....
        /*0578*/ 	.word	0x00000b90
        /*057c*/ 	.word	0x000000ff
        /*0580*/ 	.word	0x00000230
        /*0584*/ 	.short	0x0100
        /*0586*/ 	.byte	0x04
	.zero		1


	//   ....[71]....
        /*0588*/ 	.word	0x00000ba0
        /*058c*/ 	.word	0x000000ff
        /*0590*/ 	.word	0x00000240
        /*0594*/ 	.short	0x0100
        /*0596*/ 	.byte	0x04
	.zero		1


	//   ....[72]....
        /*0598*/ 	.word	0x00000bb0
        /*059c*/ 	.word	0x000000ff
        /*05a0*/ 	.word	0x00000238
        /*05a4*/ 	.short	0x0100
        /*05a6*/ 	.byte	0x04
	.zero		1


	//   ....[73]....
        /*05a8*/ 	.word	0x00000bc0
        /*05ac*/ 	.word	0x000000ff
        /*05b0*/ 	.word	0x00000248
        /*05b4*/ 	.short	0x0100
        /*05b6*/ 	.byte	0x04
	.zero		1


	//   ....[74]....
        /*05b8*/ 	.word	0x00000cb0
        /*05bc*/ 	.word	0x000000ff
        /*05c0*/ 	.word	0x00000250
        /*05c4*/ 	.short	0x0100
        /*05c6*/ 	.byte	0x06
	.zero		1


	//   ....[75]....
        /*05c8*/ 	.word	0x00000cc0
        /*05cc*/ 	.word	0x000000ff
        /*05d0*/ 	.word	0x00000258
        /*05d4*/ 	.short	0x0100
        /*05d6*/ 	.byte	0x06
	.zero		1


	//   ....[76]....
        /*05d8*/ 	.word	0x00000e00
        /*05dc*/ 	.word	0x000000ff
        /*05e0*/ 	.word	0x00000260
        /*05e4*/ 	.short	0x0100
        /*05e6*/ 	.byte	0x06
	.zero		1


	//   ....[77]....
        /*05e8*/ 	.word	0x00000e10
        /*05ec*/ 	.word	0x000000ff
        /*05f0*/ 	.word	0x00000270
        /*05f4*/ 	.short	0x0100
        /*05f6*/ 	.byte	0x06
	.zero		1


	//   ....[78]....
        /*05f8*/ 	.word	0x00000e20
        /*05fc*/ 	.word	0x000000ff
        /*0600*/ 	.word	0x00000268
        /*0604*/ 	.short	0x0100
        /*0606*/ 	.byte	0x06
	.zero		1


	//   ....[79]....
        /*0608*/ 	.word	0x00000e30
        /*060c*/ 	.word	0x000000ff
        /*0610*/ 	.word	0x00000278
        /*0614*/ 	.short	0x0100
        /*0616*/ 	.byte	0x06
	.zero		1


	//   ....[80]....
        /*0618*/ 	.word	0x00000f60
        /*061c*/ 	.word	0x000000ff
        /*0620*/ 	.word	0x00000280
        /*0624*/ 	.short	0x0100
        /*0626*/ 	.byte	0x04
	.zero		1


	//   ....[81]....
        /*0628*/ 	.word	0x00000f70
        /*062c*/ 	.word	0x000000ff
        /*0630*/ 	.word	0x000002a0
        /*0634*/ 	.short	0x0100
        /*0636*/ 	.byte	0x04
	.zero		1


	//   ....[82]....
        /*0638*/ 	.word	0x00000f80
        /*063c*/ 	.word	0x000000ff
        /*0640*/ 	.word	0x00000288
        /*0644*/ 	.short	0x0100
        /*0646*/ 	.byte	0x04
	.zero		1


	//   ....[83]....
        /*0648*/ 	.word	0x00000f90
        /*064c*/ 	.word	0x000000ff
        /*0650*/ 	.word	0x000002a8
        /*0654*/ 	.short	0x0100
        /*0656*/ 	.byte	0x04
	.zero		1


	//   ....[84]....
        /*0658*/ 	.word	0x00000fa0
        /*065c*/ 	.word	0x000000ff
        /*0660*/ 	.word	0x00000290
        /*0664*/ 	.short	0x0100
        /*0666*/ 	.byte	0x04
	.zero		1


	//   ....[85]....
        /*0668*/ 	.word	0x00000fb0
        /*066c*/ 	.word	0x000000ff
        /*0670*/ 	.word	0x000002b0
        /*0674*/ 	.short	0x0100
        /*0676*/ 	.byte	0x04
	.zero		1


	//   ....[86]....
        /*0678*/ 	.word	0x00000fc0
        /*067c*/ 	.word	0x000000ff
        /*0680*/ 	.word	0x00000298
        /*0684*/ 	.short	0x0100
        /*0686*/ 	.byte	0x04
	.zero		1


	//   ....[87]....
        /*0688*/ 	.word	0x00000fd0
        /*068c*/ 	.word	0x000000ff
        /*0690*/ 	.word	0x000002b8
        /*0694*/ 	.short	0x0100
        /*0696*/ 	.byte	0x04
	.zero		1


	//   ....[88]....
        /*0698*/ 	.word	0x000010c0
        /*069c*/ 	.word	0x000000ff
        /*06a0*/ 	.word	0x000002c0
        /*06a4*/ 	.short	0x0100
        /*06a6*/ 	.byte	0x04
	.zero		1


	//   ....[89]....
        /*06a8*/ 	.word	0x000010d0
        /*06ac*/ 	.word	0x000000ff
        /*06b0*/ 	.word	0x000002d0
        /*06b4*/ 	.short	0x0100
        /*06b6*/ 	.byte	0x04
	.zero		1


	//   ....[90]....
        /*06b8*/ 	.word	0x000010e0
        /*06bc*/ 	.word	0x000000ff
        /*06c0*/ 	.word	0x000002c8
        /*06c4*/ 	.short	0x0100
        /*06c6*/ 	.byte	0x04
	.zero		1


	//   ....[91]....
        /*06c8*/ 	.word	0x000010f0
        /*06cc*/ 	.word	0x000000ff
        /*06d0*/ 	.word	0x000002d8
        /*06d4*/ 	.short	0x0100
        /*06d6*/ 	.byte	0x04
	.zero		1


	//   ....[92]....
        /*06d8*/ 	.word	0x00001c50
        /*06dc*/ 	.word	0x00000000
        /*06e0*/ 	.word	0x000002d0
        /*06e4*/ 	.short	0x010a
        /*06e6*/ 	.byte	0xff
	.zero		1


	//   ....[93]....
        /*06e8*/ 	.word	0x00001c80
        /*06ec*/ 	.word	0x00000000
        /*06f0*/ 	.word	0x000002c0
        /*06f4*/ 	.short	0x0101
        /*06f6*/ 	.byte	0xff
	.zero		1


	//   ....[94]....
        /*06f8*/ 	.word	0x00001d30
        /*06fc*/ 	.word	0x000000ff
        /*0700*/ 	.word	0x00000118
        /*0704*/ 	.short	0x010a
        /*0706*/ 	.byte	0x06
	.zero		1


	//   ....[95]....
        /*0708*/ 	.word	0x00001db0
        /*070c*/ 	.word	0x000000ff
        /*0710*/ 	.word	0x00000118
        /*0714*/ 	.short	0x010a
        /*0716*/ 	.byte	0x21
	.zero		1


	//   ....[96]....
        /*0718*/ 	.word	0x00001f40
        /*071c*/ 	.word	0x000000ff
        /*0720*/ 	.word	0x00000118
        /*0724*/ 	.short	0x010a
        /*0726*/ 	.byte	0x06
	.zero		1


	//   ....[97]....
        /*0728*/ 	.word	0x00002070
        /*072c*/ 	.word	0x000000ff
        /*0730*/ 	.word	0x00000258
        /*0734*/ 	.short	0x0101
        /*0736*/ 	.byte	0x0f
	.zero		1


	//   ....[98]....
        /*0738*/ 	.word	0x00002090
        /*073c*/ 	.word	0x000000ff
        /*0740*/ 	.word	0x00000118
        /*0744*/ 	.short	0x010a
        /*0746*/ 	.byte	0x06
	.zero		1


	//   ....[99]....
        /*0748*/ 	.word	0x00002110
        /*074c*/ 	.word	0x000000ff
        /*0750*/ 	.word	0x00000118
        /*0754*/ 	.short	0x010a
        /*0756*/ 	.byte	0x09
	.zero		1


	//   ....[100]....
        /*0758*/ 	.word	0x000022a0
        /*075c*/ 	.word	0x000000ff
        /*0760*/ 	.word	0x00000118
        /*0764*/ 	.short	0x010a
        /*0766*/ 	.byte	0x07
	.zero		1


	//   ....[101]....
        /*0768*/ 	.word	0x000023e0
        /*076c*/ 	.word	0x00000003
        /*0770*/ 	.word	0x00000260
        /*0774*/ 	.short	0x010a
        /*0776*/ 	.byte	0xff
	.zero		1


	//   ....[102]....
        /*0778*/ 	.word	0x00002530
        /*077c*/ 	.word	0x00000000
        /*0780*/ 	.word	0x00000000
        /*0784*/ 	.short	0x0101
        /*0786*/ 	.byte	0xff
	.zero		1


	//   ....[103]....
        /*0788*/ 	.word	0x00002ad0
        /*078c*/ 	.word	0x000000ff
        /*0790*/ 	.word	0x00000000
        /*0794*/ 	.short	0x010a
        /*0796*/ 	.byte	0x04
	.zero		1


	//   ....[104]....
        /*0798*/ 	.word	0x00002b60
        /*079c*/ 	.word	0x000000ff
        /*07a0*/ 	.word	0x00000000
        /*07a4*/ 	.short	0x010a
        /*07a6*/ 	.byte	0x05
	.zero		1


	//   ....[105]....
        /*07a8*/ 	.word	0x00002bf0
        /*07ac*/ 	.word	0x000000ff
        /*07b0*/ 	.word	0x00000000
        /*07b4*/ 	.short	0x010a
        /*07b6*/ 	.byte	0x05
	.zero		1


	//   ....[106]....
        /*07b8*/ 	.word	0x00002c80
        /*07bc*/ 	.word	0x000000ff
        /*07c0*/ 	.word	0x00000000
        /*07c4*/ 	.short	0x010a
        /*07c6*/ 	.byte	0x05
	.zero		1


	//   ....[107]....
        /*07c8*/ 	.word	0x00002d10
        /*07cc*/ 	.word	0x000000ff
        /*07d0*/ 	.word	0x00000000
        /*07d4*/ 	.short	0x010a
        /*07d6*/ 	.byte	0x05
	.zero		1


	//   ....[108]....
        /*07d8*/ 	.word	0x00002da0
        /*07dc*/ 	.word	0x000000ff
        /*07e0*/ 	.word	0x00000000
        /*07e4*/ 	.short	0x010a
        /*07e6*/ 	.byte	0x05
	.zero		1


	//   ....[109]....
        /*07e8*/ 	.word	0x00002e30
        /*07ec*/ 	.word	0x000000ff
        /*07f0*/ 	.word	0x00000000
        /*07f4*/ 	.short	0x010a
        /*07f6*/ 	.byte	0x05
	.zero		1


	//   ....[110]....
        /*07f8*/ 	.word	0x00002ec0
        /*07fc*/ 	.word	0x000000ff
        /*0800*/ 	.word	0x00000000
        /*0804*/ 	.short	0x010a
        /*0806*/ 	.byte	0x05
	.zero		1


	//   ....[111]....
        /*0808*/ 	.word	0x00002f50
        /*080c*/ 	.word	0x000000ff
        /*0810*/ 	.word	0x00000000
        /*0814*/ 	.short	0x010a
        /*0816*/ 	.byte	0x05
	.zero		1


	//   ....[112]....
        /*0818*/ 	.word	0x00002fe0
        /*081c*/ 	.word	0x000000ff
        /*0820*/ 	.word	0x00000000
        /*0824*/ 	.short	0x010a
        /*0826*/ 	.byte	0x05
	.zero		1


	//   ....[113]....
        /*0828*/ 	.word	0x00003070
        /*082c*/ 	.word	0x000000ff
        /*0830*/ 	.word	0x00000000
        /*0834*/ 	.short	0x010a
        /*0836*/ 	.byte	0x05
	.zero		1


	//   ....[114]....
        /*0838*/ 	.word	0x00003100
        /*083c*/ 	.word	0x000000ff
        /*0840*/ 	.word	0x00000000
        /*0844*/ 	.short	0x010a
        /*0846*/ 	.byte	0x05
	.zero		1


	//   ....[115]....
        /*0848*/ 	.word	0x00003190
        /*084c*/ 	.word	0x000000ff
        /*0850*/ 	.word	0x00000000
        /*0854*/ 	.short	0x010a
        /*0856*/ 	.byte	0x05
	.zero		1


	//   ....[116]....
        /*0858*/ 	.word	0x00003220
        /*085c*/ 	.word	0x000000ff
        /*0860*/ 	.word	0x00000000
        /*0864*/ 	.short	0x010a
        /*0866*/ 	.byte	0x05
	.zero		1


	//   ....[117]....
        /*0868*/ 	.word	0x000032b0
        /*086c*/ 	.word	0x000000ff
        /*0870*/ 	.word	0x00000000
        /*0874*/ 	.short	0x010a
        /*0876*/ 	.byte	0x05
	.zero		1


	//   ....[118]....
        /*0878*/ 	.word	0x00003340
        /*087c*/ 	.word	0x000000ff
        /*0880*/ 	.word	0x00000000
        /*0884*/ 	.short	0x010a
        /*0886*/ 	.byte	0x05
	.zero		1


	//   ....[119]....
        /*0888*/ 	.word	0x000033d0
        /*088c*/ 	.word	0x000000ff
        /*0890*/ 	.word	0x00000000
        /*0894*/ 	.short	0x010a
        /*0896*/ 	.byte	0x05
	.zero		1


	//   ....[120]....
        /*0898*/ 	.word	0x00003460
        /*089c*/ 	.word	0x000000ff
        /*08a0*/ 	.word	0x00000000
        /*08a4*/ 	.short	0x010a
        /*08a6*/ 	.byte	0x05
	.zero		1


	//   ....[121]....
        /*08a8*/ 	.word	0x000034f0
        /*08ac*/ 	.word	0x000000ff
        /*08b0*/ 	.word	0x00000000
        /*08b4*/ 	.short	0x010a
        /*08b6*/ 	.byte	0x05
	.zero		1


	//   ....[122]....
        /*08b8*/ 	.word	0x00003580
        /*08bc*/ 	.word	0x000000ff
        /*08c0*/ 	.word	0x00000000
        /*08c4*/ 	.short	0x010a
        /*08c6*/ 	.byte	0x05
	.zero		1


	//   ....[123]....
        /*08c8*/ 	.word	0x00003610
        /*08cc*/ 	.word	0x000000ff
        /*08d0*/ 	.word	0x00000000
        /*08d4*/ 	.short	0x010a
        /*08d6*/ 	.byte	0x05
	.zero		1


	//   ....[124]....
        /*08d8*/ 	.word	0x000036a0
        /*08dc*/ 	.word	0x000000ff
        /*08e0*/ 	.word	0x00000000
        /*08e4*/ 	.short	0x010a
        /*08e6*/ 	.byte	0x05
	.zero		1


	//   ....[125]....
        /*08e8*/ 	.word	0x00003730
        /*08ec*/ 	.word	0x000000ff
        /*08f0*/ 	.word	0x00000000
        /*08f4*/ 	.short	0x010a
        /*08f6*/ 	.byte	0x05
	.zero		1


	//   ....[126]....
        /*08f8*/ 	.word	0x000037c0
        /*08fc*/ 	.word	0x000000ff
        /*0900*/ 	.word	0x00000000
        /*0904*/ 	.short	0x010a
        /*0906*/ 	.byte	0x05
	.zero		1


	//   ....[127]....
        /*0908*/ 	.word	0x00003850
        /*090c*/ 	.word	0x000000ff
        /*0910*/ 	.word	0x00000000
        /*0914*/ 	.short	0x010a
        /*0916*/ 	.byte	0x05
	.zero		1


	//   ....[128]....
        /*0918*/ 	.word	0x000038e0
        /*091c*/ 	.word	0x000000ff
        /*0920*/ 	.word	0x00000000
        /*0924*/ 	.short	0x010a
        /*0926*/ 	.byte	0x05
	.zero		1


	//   ....[129]....
        /*0928*/ 	.word	0x00003970
        /*092c*/ 	.word	0x000000ff
        /*0930*/ 	.word	0x00000000
        /*0934*/ 	.short	0x010a
        /*0936*/ 	.byte	0x05
	.zero		1


	//   ....[130]....
        /*0938*/ 	.word	0x00003a00
        /*093c*/ 	.word	0x000000ff
        /*0940*/ 	.word	0x00000000
        /*0944*/ 	.short	0x010a
        /*0946*/ 	.byte	0x05
	.zero		1


	//   ....[131]....
        /*0948*/ 	.word	0x00003a90
        /*094c*/ 	.word	0x000000ff
        /*0950*/ 	.word	0x00000000
        /*0954*/ 	.short	0x010a
        /*0956*/ 	.byte	0x05
	.zero		1


	//   ....[132]....
        /*0958*/ 	.word	0x00003b20
        /*095c*/ 	.word	0x000000ff
        /*0960*/ 	.word	0x00000000
        /*0964*/ 	.short	0x010a
        /*0966*/ 	.byte	0x05
	.zero		1


	//   ....[133]....
        /*0968*/ 	.word	0x00003bb0
        /*096c*/ 	.word	0x000000ff
        /*0970*/ 	.word	0x00000000
        /*0974*/ 	.short	0x010a
        /*0976*/ 	.byte	0x05
	.zero		1


	//   ....[134]....
        /*0978*/ 	.word	0x00003c40
        /*097c*/ 	.word	0x000000ff
        /*0980*/ 	.word	0x00000000
        /*0984*/ 	.short	0x010a
        /*0986*/ 	.byte	0x05
	.zero		1


	//   ....[135]....
        /*0988*/ 	.word	0x00003cd0
        /*098c*/ 	.word	0x000000ff
        /*0990*/ 	.word	0x00000000
        /*0994*/ 	.short	0x010a
        /*0996*/ 	.byte	0x05
	.zero		1


	//   ....[136]....
        /*0998*/ 	.word	0x00003d60
        /*099c*/ 	.word	0x000000ff
        /*09a0*/ 	.word	0x00000000
        /*09a4*/ 	.short	0x010a
        /*09a6*/ 	.byte	0x05
	.zero		1


	//   ....[137]....
        /*09a8*/ 	.word	0x00003e00
        /*09ac*/ 	.word	0x00000000
        /*09b0*/ 	.word	0x00000000
        /*09b4*/ 	.short	0x010a
        /*09b6*/ 	.byte	0xff
	.zero		1


	//   ....[138]....
        /*09b8*/ 	.word	0x00003f20
        /*09bc*/ 	.word	0x00000002
        /*09c0*/ 	.word	0x000002c0
        /*09c4*/ 	.short	0x010a
        /*09c6*/ 	.byte	0xff
	.zero		1


	//   ....[139]....
        /*09c8*/ 	.word	0x00003f90
        /*09cc*/ 	.word	0x00000002
        /*09d0*/ 	.word	0x00000000
        /*09d4*/ 	.short	0x0101
        /*09d6*/ 	.byte	0xff
	.zero		1


	//   ....[140]....
        /*09d8*/ 	.word	0x00003fb0
        /*09dc*/ 	.word	0x000000ff
        /*09e0*/ 	.word	0x00000270
        /*09e4*/ 	.short	0x010a
        /*09e6*/ 	.byte	0x04
	.zero		1


	//   ....[141]....
        /*09e8*/ 	.word	0x000040d0
        /*09ec*/ 	.word	0x00000002
        /*09f0*/ 	.word	0x00000260
        /*09f4*/ 	.short	0x010a
        /*09f6*/ 	.byte	0xff
	.zero		1


	//   ....[142]....
        /*09f8*/ 	.word	0x000041d0
        /*09fc*/ 	.word	0x00000002
        /*0a00*/ 	.word	0x00000000
        /*0a04*/ 	.short	0x0101
        /*0a06*/ 	.byte	0xff
	.zero		1


	//   ....[143]....
        /*0a08*/ 	.word	0x00004260
        /*0a0c*/ 	.word	0x000000ff
        /*0a10*/ 	.word	0x00000270
        /*0a14*/ 	.short	0x0106
        /*0a16*/ 	.byte	0x04
	.zero		1


	//   ....[144]....
        /*0a18*/ 	.word	0x00004280
        /*0a1c*/ 	.word	0x000000ff
        /*0a20*/ 	.word	0x00000270
        /*0a24*/ 	.short	0x010a
        /*0a26*/ 	.byte	0x04
	.zero		1


	//   ....[145]....
        /*0a28*/ 	.word	0x00004310
        /*0a2c*/ 	.word	0x000000ff
        /*0a30*/ 	.word	0x00000270
        /*0a34*/ 	.short	0x0106
        /*0a36*/ 	.byte	0x06
	.zero		1


	//   ....[146]....
        /*0a38*/ 	.word	0x00004350
        /*0a3c*/ 	.word	0x00000000
        /*0a40*/ 	.word	0x00000270
        /*0a44*/ 	.short	0x010a
        /*0a46*/ 	.byte	0xff
	.zero		1


	//   ....[147]....
        /*0a48*/ 	.word	0x00004840
        /*0a4c*/ 	.word	0x00000000
        /*0a50*/ 	.word	0x00000260
        /*0a54*/ 	.short	0x010a
        /*0a56*/ 	.byte	0xff
	.zero		1


	//   ....[148]....
        /*0a58*/ 	.word	0x00004940
        /*0a5c*/ 	.word	0x00000003
        /*0a60*/ 	.word	0x00000000
        /*0a64*/ 	.short	0x0101
        /*0a66*/ 	.byte	0xff
	.zero		1


	//   ....[149]....
        /*0a68*/ 	.word	0x00004950
        /*0a6c*/ 	.word	0x000000ff
        /*0a70*/ 	.word	0x00000000
        /*0a74*/ 	.short	0x010a
        /*0a76*/ 	.byte	0x05
	.zero		1


	//   ....[150]....
        /*0a78*/ 	.word	0x00004970
        /*0a7c*/ 	.word	0x000000ff
        /*0a80*/ 	.word	0x000002a0
        /*0a84*/ 	.short	0x010a
        /*0a86*/ 	.byte	0x13
	.zero		1


	//   ....[151]....
        /*0a88*/ 	.word	0x00004aa0
        /*0a8c*/ 	.word	0x000000ff
        /*0a90*/ 	.word	0x00000000
        /*0a94*/ 	.short	0x010a
        /*0a96*/ 	.byte	0x07
	.zero		1


	//   ....[152]....
        /*0a98*/ 	.word	0x00004bb0
        /*0a9c*/ 	.word	0x000000ff
        /*0aa0*/ 	.word	0x00000000
        /*0aa4*/ 	.short	0x010a
        /*0aa6*/ 	.byte	0x0a
	.zero		1


	//   ....[153]....
        /*0aa8*/ 	.word	0x00004d80
        /*0aac*/ 	.word	0x000000ff
        /*0ab0*/ 	.word	0x00000000
        /*0ab4*/ 	.short	0x010a
        /*0ab6*/ 	.byte	0x04
	.zero		1


	//   ....[154]....
        /*0ab8*/ 	.word	0x00004e10
        /*0abc*/ 	.word	0x000000ff
        /*0ac0*/ 	.word	0x00000000
        /*0ac4*/ 	.short	0x010a
        /*0ac6*/ 	.byte	0x05
	.zero		1


	//   ....[155]....
        /*0ac8*/ 	.word	0x00004ea0
        /*0acc*/ 	.word	0x000000ff
        /*0ad0*/ 	.word	0x00000000
        /*0ad4*/ 	.short	0x010a
        /*0ad6*/ 	.byte	0x05
	.zero		1


	//   ....[156]....
        /*0ad8*/ 	.word	0x00004f30
        /*0adc*/ 	.word	0x000000ff
        /*0ae0*/ 	.word	0x00000000
        /*0ae4*/ 	.short	0x010a
        /*0ae6*/ 	.byte	0x04
	.zero		1


	//   ....[157]....
        /*0ae8*/ 	.word	0x00005410
        /*0aec*/ 	.word	0x00000003
        /*0af0*/ 	.word	0x00000260
        /*0af4*/ 	.short	0x010a
        /*0af6*/ 	.byte	0xff
	.zero		1


	//   ....[158]....
        /*0af8*/ 	.word	0x00005580
        /*0afc*/ 	.word	0x00000000
        /*0b00*/ 	.word	0x00000000
        /*0b04*/ 	.short	0x0101
        /*0b06*/ 	.byte	0xff
	.zero		1


	//   ....[159]....
        /*0b08*/ 	.word	0x00005a30
        /*0b0c*/ 	.word	0x000000ff
        /*0b10*/ 	.word	0x00000258
        /*0b14*/ 	.short	0x010a
        /*0b16*/ 	.byte	0x06
	.zero		1


	//   ....[160]....
        /*0b18*/ 	.word	0x00005c00
        /*0b1c*/ 	.word	0x000000ff
        /*0b20*/ 	.word	0x00000240
        /*0b24*/ 	.short	0x010a
        /*0b26*/ 	.byte	0x07
	.zero		1


	//   ....[161]....
        /*0b28*/ 	.word	0x00006040
        /*0b2c*/ 	.word	0x000000ff
        /*0b30*/ 	.word	0x00000230
        /*0b34*/ 	.short	0x010b
        /*0b36*/ 	.byte	0x07
	.zero		1


	//   ....[162]....
        /*0b38*/ 	.word	0x00006050
        /*0b3c*/ 	.word	0x000000ff
        /*0b40*/ 	.word	0x00000000
        /*0b44*/ 	.short	0x0101
        /*0b46*/ 	.byte	0x04
	.zero		1


	//   ....[163]....
        /*0b48*/ 	.word	0x000060a0
        /*0b4c*/ 	.word	0x000000ff
        /*0b50*/ 	.word	0x00000000
        /*0b54*/ 	.short	0x010a
        /*0b56*/ 	.byte	0x04
	.zero		1


	//   ....[164]....
        /*0b58*/ 	.word	0x00006140
        /*0b5c*/ 	.word	0x00000000
        /*0b60*/ 	.word	0x00000000
        /*0b64*/ 	.short	0x010a
        /*0b66*/ 	.byte	0xff
	.zero		1


	//   ....[165]....
        /*0b68*/ 	.word	0x00006450
        /*0b6c*/ 	.word	0x00000008
        /*0b70*/ 	.word	0x00000260
        /*0b74*/ 	.short	0x010a
        /*0b76*/ 	.byte	0xff
	.zero		1


	//   ....[166]....
        /*0b78*/ 	.word	0x000065d0
        /*0b7c*/ 	.word	0x00000000
        /*0b80*/ 	.word	0x00000000
        /*0b84*/ 	.short	0x0101
        /*0b86*/ 	.byte	0xff
	.zero		1


	//   ....[167]....
        /*0b88*/ 	.word	0x00007090
        /*0b8c*/ 	.word	0x00000000
        /*0b90*/ 	.word	0x00000230
        /*0b94*/ 	.short	0x010a
        /*0b96*/ 	.byte	0xff
	.zero		1


	//   ....[168]....
        /*0b98*/ 	.word	0x000070b0
        /*0b9c*/ 	.word	0x00000011
        /*0ba0*/ 	.word	0x00000280
        /*0ba4*/ 	.short	0x010a
        /*0ba6*/ 	.byte	0xff
	.zero		1


	//   ....[169]....
        /*0ba8*/ 	.word	0x000071b0
        /*0bac*/ 	.word	0x00000000
        /*0bb0*/ 	.word	0x00000230
        /*0bb4*/ 	.short	0x010a
        /*0bb6*/ 	.byte	0xff
	.zero		1


	//   ....[170]....
        /*0bb8*/ 	.word	0x00007420
        /*0bbc*/ 	.word	0x00000011
        /*0bc0*/ 	.word	0x00000280
        /*0bc4*/ 	.short	0x010a
        /*0bc6*/ 	.byte	0xff
	.zero		1


	//   ....[171]....
        /*0bc8*/ 	.word	0x00008040
        /*0bcc*/ 	.word	0x000000ff
        /*0bd0*/ 	.word	0x00000000
        /*0bd4*/ 	.short	0x0101
        /*0bd6*/ 	.byte	0x04
	.zero		1


	//   ....[172]....
        /*0bd8*/ 	.word	0x00008f70
        /*0bdc*/ 	.word	0x00000000
        /*0be0*/ 	.word	0x00000000
        /*0be4*/ 	.short	0x0101
        /*0be6*/ 	.byte	0xff
	.zero		1


	//   ....[173]....
        /*0be8*/ 	.word	0x00009210
        /*0bec*/ 	.word	0x00000000
        /*0bf0*/ 	.word	0x000002d0
        /*0bf4*/ 	.short	0x010a
        /*0bf6*/ 	.byte	0xff
	.zero		1


	//   ....[174]....
        /*0bf8*/ 	.word	0x00009270
        /*0bfc*/ 	.word	0x00000000
        /*0c00*/ 	.word	0x00000118
        /*0c04*/ 	.short	0x010a
        /*0c06*/ 	.byte	0xff
	.zero		1


	//   ....[175]....
        /*0c08*/ 	.word	0x000092d0
        /*0c0c*/ 	.word	0x00000000
        /*0c10*/ 	.word	0x00000118
        /*0c14*/ 	.short	0x010a
        /*0c16*/ 	.byte	0xff
	.zero		1


	//   ....[176]....
        /*0c18*/ 	.word	0x00009320
        /*0c1c*/ 	.word	0x00000003
        /*0c20*/ 	.word	0x00000260
        /*0c24*/ 	.short	0x010a
        /*0c26*/ 	.byte	0xff
	.zero		1


	//   ....[177]....
        /*0c28*/ 	.word	0x00009380
        /*0c2c*/ 	.word	0x00000000
        /*0c30*/ 	.word	0x00000000
        /*0c34*/ 	.short	0x010a
        /*0c36*/ 	.byte	0xff
	.zero		1


	//   ....[178]....
        /*0c38*/ 	.word	0x000093e0
        /*0c3c*/ 	.word	0x00000000
        /*0c40*/ 	.word	0x00000000
        /*0c44*/ 	.short	0x010a
        /*0c46*/ 	.byte	0xff
	.zero		1


	//   ....[179]....
        /*0c48*/ 	.word	0x00009440
        /*0c4c*/ 	.word	0x00000000
        /*0c50*/ 	.word	0x00000000
        /*0c54*/ 	.short	0x010a
        /*0c56*/ 	.byte	0xff
	.zero		1


	//   ....[180]....
        /*0c58*/ 	.word	0x000094a0
        /*0c5c*/ 	.word	0x00000000
        /*0c60*/ 	.word	0x00000000
        /*0c64*/ 	.short	0x010a
        /*0c66*/ 	.byte	0xff
	.zero		1


	//   ....[181]....
        /*0c68*/ 	.word	0x00009500
        /*0c6c*/ 	.word	0x00000000
        /*0c70*/ 	.word	0x00000000
        /*0c74*/ 	.short	0x010a
        /*0c76*/ 	.byte	0xff
	.zero		1


	//   ....[182]....
        /*0c78*/ 	.word	0x00009560
        /*0c7c*/ 	.word	0x00000000
        /*0c80*/ 	.word	0x00000000
        /*0c84*/ 	.short	0x010a
        /*0c86*/ 	.byte	0xff
	.zero		1


	//   ....[183]....
        /*0c88*/ 	.word	0x000095c0
        /*0c8c*/ 	.word	0x00000000
        /*0c90*/ 	.word	0x00000000
        /*0c94*/ 	.short	0x010a
        /*0c96*/ 	.byte	0xff
	.zero		1


	//   ....[184]....
        /*0c98*/ 	.word	0x00009620
        /*0c9c*/ 	.word	0x00000000
        /*0ca0*/ 	.word	0x00000000
        /*0ca4*/ 	.short	0x010a
        /*0ca6*/ 	.byte	0xff
	.zero		1


	//   ....[185]....
        /*0ca8*/ 	.word	0x00009680
        /*0cac*/ 	.word	0x00000000
        /*0cb0*/ 	.word	0x00000000
        /*0cb4*/ 	.short	0x010a
        /*0cb6*/ 	.byte	0xff
	.zero		1


	//   ....[186]....
        /*0cb8*/ 	.word	0x000096e0
        /*0cbc*/ 	.word	0x00000000
        /*0cc0*/ 	.word	0x00000000
        /*0cc4*/ 	.short	0x010a
        /*0cc6*/ 	.byte	0xff
	.zero		1


	//   ....[187]....
        /*0cc8*/ 	.word	0x00009740
        /*0ccc*/ 	.word	0x00000000
        /*0cd0*/ 	.word	0x00000000
        /*0cd4*/ 	.short	0x010a
        /*0cd6*/ 	.byte	0xff
	.zero		1


	//   ....[188]....
        /*0cd8*/ 	.word	0x000097a0
        /*0cdc*/ 	.word	0x00000000
        /*0ce0*/ 	.word	0x00000000
        /*0ce4*/ 	.short	0x010a
        /*0ce6*/ 	.byte	0xff
	.zero		1


	//   ....[189]....
        /*0ce8*/ 	.word	0x00009800
        /*0cec*/ 	.word	0x00000000
        /*0cf0*/ 	.word	0x00000000
        /*0cf4*/ 	.short	0x010a
        /*0cf6*/ 	.byte	0xff
	.zero		1


	//   ....[190]....
        /*0cf8*/ 	.word	0x00009860
        /*0cfc*/ 	.word	0x00000000
        /*0d00*/ 	.word	0x00000000
        /*0d04*/ 	.short	0x010a
        /*0d06*/ 	.byte	0xff
	.zero		1


	//   ....[191]....
        /*0d08*/ 	.word	0x000098c0
        /*0d0c*/ 	.word	0x00000000
        /*0d10*/ 	.word	0x00000000
        /*0d14*/ 	.short	0x010a
        /*0d16*/ 	.byte	0xff
	.zero		1


	//   ....[192]....
        /*0d18*/ 	.word	0x00009920
        /*0d1c*/ 	.word	0x00000000
        /*0d20*/ 	.word	0x00000000
        /*0d24*/ 	.short	0x010a
        /*0d26*/ 	.byte	0xff
	.zero		1


	//   ....[193]....
        /*0d28*/ 	.word	0x00009980
        /*0d2c*/ 	.word	0x00000000
        /*0d30*/ 	.word	0x00000000
        /*0d34*/ 	.short	0x010a
        /*0d36*/ 	.byte	0xff
	.zero		1


	//   ....[194]....
        /*0d38*/ 	.word	0x000099e0
        /*0d3c*/ 	.word	0x00000000
        /*0d40*/ 	.word	0x00000000
        /*0d44*/ 	.short	0x010a
        /*0d46*/ 	.byte	0xff
	.zero		1


	//   ....[195]....
        /*0d48*/ 	.word	0x00009a40
        /*0d4c*/ 	.word	0x00000000
        /*0d50*/ 	.word	0x00000000
        /*0d54*/ 	.short	0x010a
        /*0d56*/ 	.byte	0xff
	.zero		1


	//   ....[196]....
        /*0d58*/ 	.word	0x00009aa0
        /*0d5c*/ 	.word	0x00000000
        /*0d60*/ 	.word	0x00000000
        /*0d64*/ 	.short	0x010a
        /*0d66*/ 	.byte	0xff
	.zero		1


	//   ....[197]....
        /*0d68*/ 	.word	0x00009b00
        /*0d6c*/ 	.word	0x00000000
        /*0d70*/ 	.word	0x00000000
        /*0d74*/ 	.short	0x010a
        /*0d76*/ 	.byte	0xff
	.zero		1


	//   ....[198]....
        /*0d78*/ 	.word	0x00009b60
        /*0d7c*/ 	.word	0x00000000
        /*0d80*/ 	.word	0x00000000
        /*0d84*/ 	.short	0x010a
        /*0d86*/ 	.byte	0xff
	.zero		1


	//   ....[199]....
        /*0d88*/ 	.word	0x00009bc0
        /*0d8c*/ 	.word	0x00000000
        /*0d90*/ 	.word	0x00000000
        /*0d94*/ 	.short	0x010a
        /*0d96*/ 	.byte	0xff
	.zero		1


	//   ....[200]....
        /*0d98*/ 	.word	0x00009c20
        /*0d9c*/ 	.word	0x00000000
        /*0da0*/ 	.word	0x00000000
        /*0da4*/ 	.short	0x010a
        /*0da6*/ 	.byte	0xff
	.zero		1


	//   ....[201]....
        /*0da8*/ 	.word	0x00009c80
        /*0dac*/ 	.word	0x00000000
        /*0db0*/ 	.word	0x00000000
        /*0db4*/ 	.short	0x010a
        /*0db6*/ 	.byte	0xff
	.zero		1


	//   ....[202]....
        /*0db8*/ 	.word	0x00009ce0
        /*0dbc*/ 	.word	0x00000000
        /*0dc0*/ 	.word	0x00000000
        /*0dc4*/ 	.short	0x010a
        /*0dc6*/ 	.byte	0xff
	.zero		1


	//   ....[203]....
        /*0dc8*/ 	.word	0x00009d40
        /*0dcc*/ 	.word	0x00000000
        /*0dd0*/ 	.word	0x00000000
        /*0dd4*/ 	.short	0x010a
        /*0dd6*/ 	.byte	0xff
	.zero		1


	//   ....[204]....
        /*0dd8*/ 	.word	0x00009da0
        /*0ddc*/ 	.word	0x00000000
        /*0de0*/ 	.word	0x00000000
        /*0de4*/ 	.short	0x010a
        /*0de6*/ 	.byte	0xff
	.zero		1


	//   ....[205]....
        /*0de8*/ 	.word	0x00009e00
        /*0dec*/ 	.word	0x00000000
        /*0df0*/ 	.word	0x00000000
        /*0df4*/ 	.short	0x010a
        /*0df6*/ 	.byte	0xff
	.zero		1


	//   ....[206]....
        /*0df8*/ 	.word	0x00009e60
        /*0dfc*/ 	.word	0x00000000
        /*0e00*/ 	.word	0x00000000
        /*0e04*/ 	.short	0x010a
        /*0e06*/ 	.byte	0xff
	.zero		1


	//   ....[207]....
        /*0e08*/ 	.word	0x00009ec0
        /*0e0c*/ 	.word	0x00000000
        /*0e10*/ 	.word	0x00000000
        /*0e14*/ 	.short	0x010a
        /*0e16*/ 	.byte	0xff
	.zero		1


	//   ....[208]....
        /*0e18*/ 	.word	0x00009f20
        /*0e1c*/ 	.word	0x00000000
        /*0e20*/ 	.word	0x00000000
        /*0e24*/ 	.short	0x010a
        /*0e26*/ 	.byte	0xff
	.zero		1


	//   ....[209]....
        /*0e28*/ 	.word	0x00009f80
        /*0e2c*/ 	.word	0x00000000
        /*0e30*/ 	.word	0x00000000
        /*0e34*/ 	.short	0x010a
        /*0e36*/ 	.byte	0xff
	.zero		1


	//   ....[210]....
        /*0e38*/ 	.word	0x00009fe0
        /*0e3c*/ 	.word	0x00000000
        /*0e40*/ 	.word	0x00000000
        /*0e44*/ 	.short	0x010a
        /*0e46*/ 	.byte	0xff
	.zero		1


	//   ....[211]....
        /*0e48*/ 	.word	0x0000a030
        /*0e4c*/ 	.word	0x00000002
        /*0e50*/ 	.word	0x000002c0
        /*0e54*/ 	.short	0x010a
        /*0e56*/ 	.byte	0xff
	.zero		1


	//   ....[212]....
        /*0e58*/ 	.word	0x0000a090
        /*0e5c*/ 	.word	0x00000002
        /*0e60*/ 	.word	0x00000270
        /*0e64*/ 	.short	0x010a
        /*0e66*/ 	.byte	0xff
	.zero		1


	//   ....[213]....
        /*0e68*/ 	.word	0x0000a0e0
        /*0e6c*/ 	.word	0x00000002
        /*0e70*/ 	.word	0x00000260
        /*0e74*/ 	.short	0x010a
        /*0e76*/ 	.byte	0xff
	.zero		1


	//   ....[214]....
        /*0e78*/ 	.word	0x0000a140
        /*0e7c*/ 	.word	0x00000000
        /*0e80*/ 	.word	0x00000270
        /*0e84*/ 	.short	0x010a
        /*0e86*/ 	.byte	0xff
	.zero		1


	//   ....[215]....
        /*0e88*/ 	.word	0x0000a190
        /*0e8c*/ 	.word	0x00000000
        /*0e90*/ 	.word	0x00000260
        /*0e94*/ 	.short	0x010a
        /*0e96*/ 	.byte	0xff
	.zero		1


	//   ....[216]....
        /*0e98*/ 	.word	0x0000a1f0
        /*0e9c*/ 	.word	0x00000002
        /*0ea0*/ 	.word	0x000002a0
        /*0ea4*/ 	.short	0x010a
        /*0ea6*/ 	.byte	0xff
	.zero		1


	//   ....[217]....
        /*0ea8*/ 	.word	0x0000a250
        /*0eac*/ 	.word	0x00000000
        /*0eb0*/ 	.word	0x00000000
        /*0eb4*/ 	.short	0x010a
        /*0eb6*/ 	.byte	0xff
	.zero		1


	//   ....[218]....
        /*0eb8*/ 	.word	0x0000a2b0
        /*0ebc*/ 	.word	0x00000000
        /*0ec0*/ 	.word	0x00000000
        /*0ec4*/ 	.short	0x010a
        /*0ec6*/ 	.byte	0xff
	.zero		1


	//   ....[219]....
        /*0ec8*/ 	.word	0x0000a310
        /*0ecc*/ 	.word	0x00000000
        /*0ed0*/ 	.word	0x00000000
        /*0ed4*/ 	.short	0x010a
        /*0ed6*/ 	.byte	0xff
	.zero		1


	//   ....[220]....
        /*0ed8*/ 	.word	0x0000a370
        /*0edc*/ 	.word	0x00000000
        /*0ee0*/ 	.word	0x00000000
        /*0ee4*/ 	.short	0x010a
        /*0ee6*/ 	.byte	0xff
	.zero		1


	//   ....[221]....
        /*0ee8*/ 	.word	0x0000a3d0
        /*0eec*/ 	.word	0x00000000
        /*0ef0*/ 	.word	0x00000000
        /*0ef4*/ 	.short	0x010a
        /*0ef6*/ 	.byte	0xff
	.zero		1


	//   ....[222]....
        /*0ef8*/ 	.word	0x0000a420
        /*0efc*/ 	.word	0x00000003
        /*0f00*/ 	.word	0x00000260
        /*0f04*/ 	.short	0x010a
        /*0f06*/ 	.byte	0xff
	.zero		1


	//   ....[223]....
        /*0f08*/ 	.word	0x0000a480
        /*0f0c*/ 	.word	0x00000000
        /*0f10*/ 	.word	0x00000258
        /*0f14*/ 	.short	0x010a
        /*0f16*/ 	.byte	0xff
	.zero		1


	//   ....[224]....
        /*0f18*/ 	.word	0x0000a4e0
        /*0f1c*/ 	.word	0x00000002
        /*0f20*/ 	.word	0x00000240
        /*0f24*/ 	.short	0x010a
        /*0f26*/ 	.byte	0xff
	.zero		1


	//   ....[225]....
        /*0f28*/ 	.word	0x0000a540
        /*0f2c*/ 	.word	0x00000000
        /*0f30*/ 	.word	0x00000000
        /*0f34*/ 	.short	0x010a
        /*0f36*/ 	.byte	0xff
	.zero		1


	//   ....[226]....
        /*0f38*/ 	.word	0x0000a590
        /*0f3c*/ 	.word	0x00000008
        /*0f40*/ 	.word	0x00000260
        /*0f44*/ 	.short	0x010a
        /*0f46*/ 	.byte	0xff
	.zero		1


	//   ....[227]....
        /*0f48*/ 	.word	0x0000a5e0
        /*0f4c*/ 	.word	0x00000000
        /*0f50*/ 	.word	0x00000230
        /*0f54*/ 	.short	0x010a
        /*0f56*/ 	.byte	0xff
	.zero		1


	//   ....[228]....
        /*0f58*/ 	.word	0x0000a630
        /*0f5c*/ 	.word	0x00000011
        /*0f60*/ 	.word	0x00000280
        /*0f64*/ 	.short	0x010a
        /*0f66*/ 	.byte	0xff
	.zero		1


	//----- nvinfo : EIATTR_NUM_MBARRIERS
	.align		4
.L_47:
        /*0f68*/ 	.byte	0x03, 0x38
        /*0f6a*/ 	.short	0x005c


	//----- nvinfo : EIATTR_EXIT_INSTR_OFFSETS
	.align		4
        /*0f6c*/ 	.byte	0x04, 0x1c
        /*0f6e*/ 	.short	(.L_49 - .L_48)


	//   ....[0]....
.L_48:
        /*0f70*/ 	.word	0x00003e30


	//   ....[1]....
        /*0f74*/ 	.word	0x00004320


	//   ....[2]....
        /*0f78*/ 	.word	0x00004380


	//   ....[3]....
        /*0f7c*/ 	.word	0x00005190


	//   ....[4]....
        /*0f80*/ 	.word	0x00006170


	//   ....[5]....
        /*0f84*/ 	.word	0x000061b0


	//   ....[6]....
        /*0f88*/ 	.word	0x00009120


	//   ....[7]....
        /*0f8c*/ 	.word	0x000091a0


	//   ....[8]....
        /*0f90*/ 	.word	0x000091d0


	//   ....[9]....
        /*0f94*/ 	.word	0x00009200


	//----- nvinfo : EIATTR_MAX_THREADS
	.align		4
.L_49:
        /*0f98*/ 	.byte	0x04, 0x05
        /*0f9a*/ 	.short	(.L_51 - .L_50)
.L_50:
        /*0f9c*/ 	.word	0x00000100
        /*0fa0*/ 	.word	0x00000001
        /*0fa4*/ 	.word	0x00000001


	//----- nvinfo : EIATTR_CRS_STACK_SIZE
	.align		4
.L_51:
        /*0fa8*/ 	.byte	0x04, 0x1e
        /*0faa*/ 	.short	(.L_53 - .L_52)
.L_52:
        /*0fac*/ 	.word	0x00000000


	//----- nvinfo : EIATTR_CBANK_PARAM_SIZE
	.align		4
.L_53:
        /*0fb0*/ 	.byte	0x03, 0x19
        /*0fb2*/ 	.short	0x0800


	//----- nvinfo : EIATTR_PARAM_CBANK
	.align		4
        /*0fb4*/ 	.byte	0x04, 0x0a
        /*0fb6*/ 	.short	(.L_55 - .L_54)
	.align		4
.L_54:
        /*0fb8*/ 	.word	index@(.nv.constant0._ZN7cutlass13device_kernelINS_4gemm6kernel13GemmUniversalIN4cute5tupleIJiiiiEEENS1_10collective13CollectiveMmaINS1_35MainloopSm100TmaUmmaWarpSpecializedILi35ELi2ELi4ENS5_IJNS4_1CILi2EEENSA_ILi1EEESC_EEEEENS5_IJNSA_ILi64EEENSA_ILi112EEENSA_ILi16EEEEEENS_10bfloat16_tENS5_IJlSC_lEEESJ_SK_NS4_8TiledMMAINS4_8MMA_AtomIJNS4_20SM100_MMA_F16BF16_SSISJ_SJ_fLi64ELi112ELNS4_4UMMA5MajorE0ELSP_0ELNSO_7ScaleInE0ELSQ_0EEEEEENS4_6LayoutINS5_IJSC_SC_SC_EEENS5_IJNSA_ILi0EEESV_SV_EEEEENS5_IJNS4_10UnderscoreESY_SY_EEEEENS4_13SM90_TMA_LOADENS4_14ComposedLayoutINS4_7SwizzleILi1ELi4ELi3EEENS4_18smem_ptr_flag_bitsILi16EEENST_INS5_IJNSA_ILi8EEESH_EEENS5_IJSH_SC_EEEEEEEvNS4_8identityENS4_23SM90_TMA_LOAD_MULTICASTES1B_vS1C_EENS_8epilogue10collective18CollectiveEpilogueINS1F_23Sm100TmaWarpSpecializedILi2ELi1ELi56ELb1ELb0EEEJSI_NS5_IJNST_ISF_SC_EENST_ISG_SC_EEEEESJ_SK_SJ_SK_NS1F_6fusion15FusionCallbacksIS1J_NS1N_17LinearCombinationISJ_fSJ_fLNS_15FloatRoundStyleE2EEESI_S1M_JEEENS4_5SM1004TMEM4LOAD26SM100_TMEM_LOAD_16dp256b2xES11_S1B_NS4_17SM75_U32x4_LDSM_NENS4_14SM90_TMA_STOREES1B_NS4_17SM90_U32x4_STSM_NENS4_39AutoVectorizingCopyWithAssumedAlignmentILi128EEEEEEvvEEEEvNT_6ParamsE)
        /*0fbc*/ 	.short	0x0380
        /*0fbe*/ 	.short	0x0800


	//----- nvinfo : EIATTR_SW_WAR
	.align		4
.L_55:
        /*0fc0*/ 	.byte	0x04, 0x36
        /*0fc2*/ 	.short	(.L_57 - .L_56)
.L_56:
        /*0fc4*/ 	.word	0x00000008
.L_57:


//--------------------- .nv.callgraph             --------------------------
	.section	.nv.callgraph,"",@"SHT_CUDA_CALLGRAPH"
	.align	4
	.sectionentsize	8
	.align		4
        /*0000*/ 	.word	0x00000000
	.align		4
        /*0004*/ 	.word	0xffffffff
	.align		4
        /*0008*/ 	.word	index@(_ZN7cutlass13device_kernelINS_4gemm6kernel13GemmUniversalIN4cute5tupleIJiiiiEEENS1_10collective13CollectiveMmaINS1_35MainloopSm100TmaUmmaWarpSpecializedILi35ELi2ELi4ENS5_IJNS4_1CILi2EEENSA_ILi1EEESC_EEEEENS5_IJNSA_ILi64EEENSA_ILi112EEENSA_ILi16EEEEEENS_10bfloat16_tENS5_IJlSC_lEEESJ_SK_NS4_8TiledMMAINS4_8MMA_AtomIJNS4_20SM100_MMA_F16BF16_SSISJ_SJ_fLi64ELi112ELNS4_4UMMA5MajorE0ELSP_0ELNSO_7ScaleInE0ELSQ_0EEEEEENS4_6LayoutINS5_IJSC_SC_SC_EEENS5_IJNSA_ILi0EEESV_SV_EEEEENS5_IJNS4_10UnderscoreESY_SY_EEEEENS4_13SM90_TMA_LOADENS4_14ComposedLayoutINS4_7SwizzleILi1ELi4ELi3EEENS4_18smem_ptr_flag_bitsILi16EEENST_INS5_IJNSA_ILi8EEESH_EEENS5_IJSH_SC_EEEEEEEvNS4_8identityENS4_23SM90_TMA_LOAD_MULTICASTES1B_vS1C_EENS_8epilogue10collective18CollectiveEpilogueINS1F_23Sm100TmaWarpSpecializedILi2ELi1ELi56ELb1ELb0EEEJSI_NS5_IJNST_ISF_SC_EENST_ISG_SC_EEEEESJ_SK_SJ_SK_NS1F_6fusion15FusionCallbacksIS1J_NS1N_17LinearCombinationISJ_fSJ_fLNS_15FloatRoundStyleE2EEESI_S1M_JEEENS4_5SM1004TMEM4LOAD26SM100_TMEM_LOAD_16dp256b2xES11_S1B_NS4_17SM75_U32x4_LDSM_NENS4_14SM90_TMA_STOREES1B_NS4_17SM90_U32x4_STSM_NENS4_39AutoVectorizingCopyWithAssumedAlignmentILi128EEEEEEvvEEEEvNT_6ParamsE)
	.align		4
        /*000c*/ 	.word	index@(__assertfail)
	.align		4
        /*0010*/ 	.word	0x00000000
	.align		4
        /*0014*/ 	.word	0xfffffffe
	.align		4
        /*0018*/ 	.word	0x00000000
	.align		4
        /*001c*/ 	.word	0xfffffffd
	.align		4
        /*0020*/ 	.word	0x00000000
	.align		4
        /*0024*/ 	.word	0xfffffffc


//--------------------- .nv.constant4             --------------------------
	.section	.nv.constant4,"a",@progbits
	.align	8
	.align		8
.nv.constant4:
        /*0000*/ 	.dword	__assertfail
	.align		8
        /*0008*/ 	.dword	__unnamed_1
	.align		8
        /*0010*/ 	.dword	__unnamed_2
	.align		8
        /*0018*/ 	.dword	_ZN40_INTERNAL_2f4477f7_4_k_cu_22be4058_173384cuda3std3__45__cpo5beginE
	.align		8
        /*0020*/ 	.dword	_ZN40_INTERNAL_2f4477f7_4_k_cu_22be4058_173384cuda3std3__45__cpo3endE
	.align		8
        /*0028*/ 	.dword	_ZN40_INTERNAL_2f4477f7_4_k_cu_22be4058_173384cuda3std3__45__cpo6cbeginE
	.align		8
        /*0030*/ 	.dword	_ZN40_INTERNAL_2f4477f7_4_k_cu_22be4058_173384cuda3std3__45__cpo4cendE
	.align		8
        /*0038*/ 	.dword	_ZN40_INTERNAL_2f4477f7_4_k_cu_22be4058_173384cuda3std3__442_GLOBAL__N__2f4477f7_4_k_cu_22be4058_173386ignoreE
	.align		8
        /*0040*/ 	.dword	_ZN40_INTERNAL_2f4477f7_4_k_cu_22be4058_173384cuda3std3__419piecewise_constructE
	.align		8
        /*0048*/ 	.dword	_ZN40_INTERNAL_2f4477f7_4_k_cu_22be4058_173384cuda3std3__48in_placeE
	.align		8
        /*0050*/ 	.dword	_ZN40_INTERNAL_2f4477f7_4_k_cu_22be4058_173384cuda3std6ranges3__45__cpo4swapE
	.align		8
        /*0058*/ 	.dword	_ZN40_INTERNAL_2f4477f7_4_k_cu_22be4058_173384cuda3std6ranges3__45__cpo9iter_moveE
	.align		8
        /*0060*/ 	.dword	_ZN40_INTERNAL_2f4477f7_4_k_cu_22be4058_173384cute7productE
	.align		8
        /*0068*/ 	.dword	_ZN40_INTERNAL_2f4477f7_4_k_cu_22be4058_173384cute1_E
	.align		8
        /*0070*/ 	.dword	$str$25
	.align		8
        /*0078*/ 	.dword	$str$26
	.align		8
        /*0080*/ 	.dword	$str$27
	.align		8
        /*0088*/ 	.dword	$str$28


//--------------------- .text._ZN7cutlass13device_kernelINS_4gemm6kernel13GemmUniversalIN4cute5tupleIJiiiiEEENS1_10collective13CollectiveMmaINS1_35MainloopSm100TmaUmmaWarpSpecializedILi35ELi2ELi4ENS5_IJNS4_1CILi2EEENSA_ILi1EEESC_EEEEENS5_IJNSA_ILi64EEENSA_ILi112EEENSA_ILi16EEEEEENS_10bfloat16_tENS5_IJlSC_lEEESJ_SK_NS4_8TiledMMAINS4_8MMA_AtomIJNS4_20SM100_MMA_F16BF16_SSISJ_SJ_fLi64ELi112ELNS4_4UMMA5MajorE0ELSP_0ELNSO_7ScaleInE0ELSQ_0EEEEEENS4_6LayoutINS5_IJSC_SC_SC_EEENS5_IJNSA_ILi0EEESV_SV_EEEEENS5_IJNS4_10UnderscoreESY_SY_EEEEENS4_13SM90_TMA_LOADENS4_14ComposedLayoutINS4_7SwizzleILi1ELi4ELi3EEENS4_18smem_ptr_flag_bitsILi16EEENST_INS5_IJNSA_ILi8EEESH_EEENS5_IJSH_SC_EEEEEEEvNS4_8identityENS4_23SM90_TMA_LOAD_MULTICASTES1B_vS1C_EENS_8epilogue10collective18CollectiveEpilogueINS1F_23Sm100TmaWarpSpecializedILi2ELi1ELi56ELb1ELb0EEEJSI_NS5_IJNST_ISF_SC_EENST_ISG_SC_EEEEESJ_SK_SJ_SK_NS1F_6fusion15FusionCallbacksIS1J_NS1N_17LinearCombinationISJ_fSJ_fLNS_15FloatRoundStyleE2EEESI_S1M_JEEENS4_5SM1004TMEM4LOAD26SM100_TMEM_LOAD_16dp256b2xES11_S1B_NS4_17SM75_U32x4_LDSM_NENS4_14SM90_TMA_STOREES1B_NS4_17SM90_U32x4_STSM_NENS4_39AutoVectorizingCopyWithAssumedAlignmentILi128EEEEEEvvEEEEvNT_6ParamsE --------------------------
	.section	.text._ZN7cutlass13device_kernelINS_4gemm6kernel13GemmUniversalIN4cute5tupleIJiiiiEEENS1_10collective13CollectiveMmaINS1_35MainloopSm100TmaUmmaWarpSpecializedILi35ELi2ELi4ENS5_IJNS4_1CILi2EEENSA_ILi1EEESC_EEEEENS5_IJNSA_ILi64EEENSA_ILi112EEENSA_ILi16EEEEEENS_10bfloat16_tENS5_IJlSC_lEEESJ_SK_NS4_8TiledMMAINS4_8MMA_AtomIJNS4_20SM100_MMA_F16BF16_SSISJ_SJ_fLi64ELi112ELNS4_4UMMA5MajorE0ELSP_0ELNSO_7ScaleInE0ELSQ_0EEEEEENS4_6LayoutINS5_IJSC_SC_SC_EEENS5_IJNSA_ILi0EEESV_SV_EEEEENS5_IJNS4_10UnderscoreESY_SY_EEEEENS4_13SM90_TMA_LOADENS4_14ComposedLayoutINS4_7SwizzleILi1ELi4ELi3EEENS4_18smem_ptr_flag_bitsILi16EEENST_INS5_IJNSA_ILi8EEESH_EEENS5_IJSH_SC_EEEEEEEvNS4_8identityENS4_23SM90_TMA_LOAD_MULTICASTES1B_vS1C_EENS_8epilogue10collective18CollectiveEpilogueINS1F_23Sm100TmaWarpSpecializedILi2ELi1ELi56ELb1ELb0EEEJSI_NS5_IJNST_ISF_SC_EENST_ISG_SC_EEEEESJ_SK_SJ_SK_NS1F_6fusion15FusionCallbacksIS1J_NS1N_17LinearCombinationISJ_fSJ_fLNS_15FloatRoundStyleE2EEESI_S1M_JEEENS4_5SM1004TMEM4LOAD26SM100_TMEM_LOAD_16dp256b2xES11_S1B_NS4_17SM75_U32x4_LDSM_NENS4_14SM90_TMA_STOREES1B_NS4_17SM90_U32x4_STSM_NENS4_39AutoVectorizingCopyWithAssumedAlignmentILi128EEEEEEvvEEEEvNT_6ParamsE,"ax",@progbits
	.align	128
.text._ZN7cutlass13device_kernelINS_4gemm6kernel13GemmUniversalIN4cute5tupleIJiiiiEEENS1_10collective13CollectiveMmaINS1_35MainloopSm100TmaUmmaWarpSpecializedILi35ELi2ELi4ENS5_IJNS4_1CILi2EEENSA_ILi1EEESC_EEEEENS5_IJNSA_ILi64EEENSA_ILi112EEENSA_ILi16EEEEEENS_10bfloat16_tENS5_IJlSC_lEEESJ_SK_NS4_8TiledMMAINS4_8MMA_AtomIJNS4_20SM100_MMA_F16BF16_SSISJ_SJ_fLi64ELi112ELNS4_4UMMA5MajorE0ELSP_0ELNSO_7ScaleInE0ELSQ_0EEEEEENS4_6LayoutINS5_IJSC_SC_SC_EEENS5_IJNSA_ILi0EEESV_SV_EEEEENS5_IJNS4_10UnderscoreESY_SY_EEEEENS4_13SM90_TMA_LOADENS4_14ComposedLayoutINS4_7SwizzleILi1ELi4ELi3EEENS4_18smem_ptr_flag_bitsILi16EEENST_INS5_IJNSA_ILi8EEESH_EEENS5_IJSH_SC_EEEEEEEvNS4_8identityENS4_23SM90_TMA_LOAD_MULTICASTES1B_vS1C_EENS_8epilogue10collective18CollectiveEpilogueINS1F_23Sm100TmaWarpSpecializedILi2ELi1ELi56ELb1ELb0EEEJSI_NS5_IJNST_ISF_SC_EENST_ISG_SC_EEEEESJ_SK_SJ_SK_NS1F_6fusion15FusionCallbacksIS1J_NS1N_17LinearCombinationISJ_fSJ_fLNS_15FloatRoundStyleE2EEESI_S1M_JEEENS4_5SM1004TMEM4LOAD26SM100_TMEM_LOAD_16dp256b2xES11_S1B_NS4_17SM75_U32x4_LDSM_NENS4_14SM90_TMA_STOREES1B_NS4_17SM90_U32x4_STSM_NENS4_39AutoVectorizingCopyWithAssumedAlignmentILi128EEEEEEvvEEEEvNT_6ParamsE:
        .type           _ZN7cutlass13device_kernelINS_4gemm6kernel13GemmUniversalIN4cute5tupleIJiiiiEEENS1_10collective13CollectiveMmaINS1_35MainloopSm100TmaUmmaWarpSpecializedILi35ELi2ELi4ENS5_IJNS4_1CILi2EEENSA_ILi1EEESC_EEEEENS5_IJNSA_ILi64EEENSA_ILi112EEENSA_ILi16EEEEEENS_10bfloat16_tENS5_IJlSC_lEEESJ_SK_NS4_8TiledMMAINS4_8MMA_AtomIJNS4_20SM100_MMA_F16BF16_SSISJ_SJ_fLi64ELi112ELNS4_4UMMA5MajorE0ELSP_0ELNSO_7ScaleInE0ELSQ_0EEEEEENS4_6LayoutINS5_IJSC_SC_SC_EEENS5_IJNSA_ILi0EEESV_SV_EEEEENS5_IJNS4_10UnderscoreESY_SY_EEEEENS4_13SM90_TMA_LOADENS4_14ComposedLayoutINS4_7SwizzleILi1ELi4ELi3EEENS4_18smem_ptr_flag_bitsILi16EEENST_INS5_IJNSA_ILi8EEESH_EEENS5_IJSH_SC_EEEEEEEvNS4_8identityENS4_23SM90_TMA_LOAD_MULTICASTES1B_vS1C_EENS_8epilogue10collective18CollectiveEpilogueINS1F_23Sm100TmaWarpSpecializedILi2ELi1ELi56ELb1ELb0EEEJSI_NS5_IJNST_ISF_SC_EENST_ISG_SC_EEEEESJ_SK_SJ_SK_NS1F_6fusion15FusionCallbacksIS1J_NS1N_17LinearCombinationISJ_fSJ_fLNS_15FloatRoundStyleE2EEESI_S1M_JEEENS4_5SM1004TMEM4LOAD26SM100_TMEM_LOAD_16dp256b2xES11_S1B_NS4_17SM75_U32x4_LDSM_NENS4_14SM90_TMA_STOREES1B_NS4_17SM90_U32x4_STSM_NENS4_39AutoVectorizingCopyWithAssumedAlignmentILi128EEEEEEvvEEEEvNT_6ParamsE,@function
        .size           _ZN7cutlass13device_kernelINS_4gemm6kernel13GemmUniversalIN4cute5tupleIJiiiiEEENS1_10collective13CollectiveMmaINS1_35MainloopSm100TmaUmmaWarpSpecializedILi35ELi2ELi4ENS5_IJNS4_1CILi2EEENSA_ILi1EEESC_EEEEENS5_IJNSA_ILi64EEENSA_ILi112EEENSA_ILi16EEEEEENS_10bfloat16_tENS5_IJlSC_lEEESJ_SK_NS4_8TiledMMAINS4_8MMA_AtomIJNS4_20SM100_MMA_F16BF16_SSISJ_SJ_fLi64ELi112ELNS4_4UMMA5MajorE0ELSP_0ELNSO_7ScaleInE0ELSQ_0EEEEEENS4_6LayoutINS5_IJSC_SC_SC_EEENS5_IJNSA_ILi0EEESV_SV_EEEEENS5_IJNS4_10UnderscoreESY_SY_EEEEENS4_13SM90_TMA_LOADENS4_14ComposedLayoutINS4_7SwizzleILi1ELi4ELi3EEENS4_18smem_ptr_flag_bitsILi16EEENST_INS5_IJNSA_ILi8EEESH_EEENS5_IJSH_SC_EEEEEEEvNS4_8identityENS4_23SM90_TMA_LOAD_MULTICASTES1B_vS1C_EENS_8epilogue10collective18CollectiveEpilogueINS1F_23Sm100TmaWarpSpecializedILi2ELi1ELi56ELb1ELb0EEEJSI_NS5_IJNST_ISF_SC_EENST_ISG_SC_EEEEESJ_SK_SJ_SK_NS1F_6fusion15FusionCallbacksIS1J_NS1N_17LinearCombinationISJ_fSJ_fLNS_15FloatRoundStyleE2EEESI_S1M_JEEENS4_5SM1004TMEM4LOAD26SM100_TMEM_LOAD_16dp256b2xES11_S1B_NS4_17SM75_U32x4_LDSM_NENS4_14SM90_TMA_STOREES1B_NS4_17SM90_U32x4_STSM_NENS4_39AutoVectorizingCopyWithAssumedAlignmentILi128EEEEEEvvEEEEvNT_6ParamsE,(.L_x_244 - _ZN7cutlass13device_kernelINS_4gemm6kernel13GemmUniversalIN4cute5tupleIJiiiiEEENS1_10collective13CollectiveMmaINS1_35MainloopSm100TmaUmmaWarpSpecializedILi35ELi2ELi4ENS5_IJNS4_1CILi2EEENSA_ILi1EEESC_EEEEENS5_IJNSA_ILi64EEENSA_ILi112EEENSA_ILi16EEEEEENS_10bfloat16_tENS5_IJlSC_lEEESJ_SK_NS4_8TiledMMAINS4_8MMA_AtomIJNS4_20SM100_MMA_F16BF16_SSISJ_SJ_fLi64ELi112ELNS4_4UMMA5MajorE0ELSP_0ELNSO_7ScaleInE0ELSQ_0EEEEEENS4_6LayoutINS5_IJSC_SC_SC_EEENS5_IJNSA_ILi0EEESV_SV_EEEEENS5_IJNS4_10UnderscoreESY_SY_EEEEENS4_13SM90_TMA_LOADENS4_14ComposedLayoutINS4_7SwizzleILi1ELi4ELi3EEENS4_18smem_ptr_flag_bitsILi16EEENST_INS5_IJNSA_ILi8EEESH_EEENS5_IJSH_SC_EEEEEEEvNS4_8identityENS4_23SM90_TMA_LOAD_MULTICASTES1B_vS1C_EENS_8epilogue10collective18CollectiveEpilogueINS1F_23Sm100TmaWarpSpecializedILi2ELi1ELi56ELb1ELb0EEEJSI_NS5_IJNST_ISF_SC_EENST_ISG_SC_EEEEESJ_SK_SJ_SK_NS1F_6fusion15FusionCallbacksIS1J_NS1N_17LinearCombinationISJ_fSJ_fLNS_15FloatRoundStyleE2EEESI_S1M_JEEENS4_5SM1004TMEM4LOAD26SM100_TMEM_LOAD_16dp256b2xES11_S1B_NS4_17SM75_U32x4_LDSM_NENS4_14SM90_TMA_STOREES1B_NS4_17SM90_U32x4_STSM_NENS4_39AutoVectorizingCopyWithAssumedAlignmentILi128EEEEEEvvEEEEvNT_6ParamsE)
        .other          _ZN7cutlass13device_kernelINS_4gemm6kernel13GemmUniversalIN4cute5tupleIJiiiiEEENS1_10collective13CollectiveMmaINS1_35MainloopSm100TmaUmmaWarpSpecializedILi35ELi2ELi4ENS5_IJNS4_1CILi2EEENSA_ILi1EEESC_EEEEENS5_IJNSA_ILi64EEENSA_ILi112EEENSA_ILi16EEEEEENS_10bfloat16_tENS5_IJlSC_lEEESJ_SK_NS4_8TiledMMAINS4_8MMA_AtomIJNS4_20SM100_MMA_F16BF16_SSISJ_SJ_fLi64ELi112ELNS4_4UMMA5MajorE0ELSP_0ELNSO_7ScaleInE0ELSQ_0EEEEEENS4_6LayoutINS5_IJSC_SC_SC_EEENS5_IJNSA_ILi0EEESV_SV_EEEEENS5_IJNS4_10UnderscoreESY_SY_EEEEENS4_13SM90_TMA_LOADENS4_14ComposedLayoutINS4_7SwizzleILi1ELi4ELi3EEENS4_18smem_ptr_flag_bitsILi16EEENST_INS5_IJNSA_ILi8EEESH_EEENS5_IJSH_SC_EEEEEEEvNS4_8identityENS4_23SM90_TMA_LOAD_MULTICASTES1B_vS1C_EENS_8epilogue10collective18CollectiveEpilogueINS1F_23Sm100TmaWarpSpecializedILi2ELi1ELi56ELb1ELb0EEEJSI_NS5_IJNST_ISF_SC_EENST_ISG_SC_EEEEESJ_SK_SJ_SK_NS1F_6fusion15FusionCallbacksIS1J_NS1N_17LinearCombinationISJ_fSJ_fLNS_15FloatRoundStyleE2EEESI_S1M_JEEENS4_5SM1004TMEM4LOAD26SM100_TMEM_LOAD_16dp256b2xES11_S1B_NS4_17SM75_U32x4_LDSM_NENS4_14SM90_TMA_STOREES1B_NS4_17SM90_U32x4_STSM_NENS4_39AutoVectorizingCopyWithAssumedAlignmentILi128EEEEEEvvEEEEvNT_6ParamsE,@"STO_CUDA_ENTRY STV_DEFAULT"
_ZN7cutlass13device_kernelINS_4gemm6kernel13GemmUniversalIN4cute5tupleIJiiiiEEENS1_10collective13CollectiveMmaINS1_35MainloopSm100TmaUmmaWarpSpecializedILi35ELi2ELi4ENS5_IJNS4_1CILi2EEENSA_ILi1EEESC_EEEEENS5_IJNSA_ILi64EEENSA_ILi112EEENSA_ILi16EEEEEENS_10bfloat16_tENS5_IJlSC_lEEESJ_SK_NS4_8TiledMMAINS4_8MMA_AtomIJNS4_20SM100_MMA_F16BF16_SSISJ_SJ_fLi64ELi112ELNS4_4UMMA5MajorE0ELSP_0ELNSO_7ScaleInE0ELSQ_0EEEEEENS4_6LayoutINS5_IJSC_SC_SC_EEENS5_IJNSA_ILi0EEESV_SV_EEEEENS5_IJNS4_10UnderscoreESY_SY_EEEEENS4_13SM90_TMA_LOADENS4_14ComposedLayoutINS4_7SwizzleILi1ELi4ELi3EEENS4_18smem_ptr_flag_bitsILi16EEENST_INS5_IJNSA_ILi8EEESH_EEENS5_IJSH_SC_EEEEEEEvNS4_8identityENS4_23SM90_TMA_LOAD_MULTICASTES1B_vS1C_EENS_8epilogue10collective18CollectiveEpilogueINS1F_23Sm100TmaWarpSpecializedILi2ELi1ELi56ELb1ELb0EEEJSI_NS5_IJNST_ISF_SC_EENST_ISG_SC_EEEEESJ_SK_SJ_SK_NS1F_6fusion15FusionCallbacksIS1J_NS1N_17LinearCombinationISJ_fSJ_fLNS_15FloatRoundStyleE2EEESI_S1M_JEEENS4_5SM1004TMEM4LOAD26SM100_TMEM_LOAD_16dp256b2xES11_S1B_NS4_17SM75_U32x4_LDSM_NENS4_14SM90_TMA_STOREES1B_NS4_17SM90_U32x4_STSM_NENS4_39AutoVectorizingCopyWithAssumedAlignmentILi128EEEEEEvvEEEEvNT_6ParamsE:
[----:B------:R-:W1:Y:S01]  /*0000*/  LDC R1, c[0x0][0x37c] ;  /* 0x0000df00ff017b82 */ /* 0x000e620000000800 */
[----:B------:R-:W2:Y:S01]  /*0010*/  S2R R136, SR_TID.X ;  /* 0x0000000000887919 */ /* 0x000ea20000002100 */
[----:B------:R-:W3:Y:S01]  /*0020*/  LDCU.64 UR8, c[0x0][0x890] ;  /* 0x00011200ff0877ac */ /* 0x000ee20008000a00 */
[----:B------:R-:W-:Y:S02]  /*0030*/  PRMT R129, RZ, 0x7610, R129 ;  /* 0x00007610ff817816 */ /* 0x000fe40000000081 */
[----:B------:R-:W-:Y:S01]  /*0040*/  ELECT P3, URZ, PT ;  /* 0x0000000000ff782f */ /* 0x000fe20003860000 */
[----:B---3--:R-:W-:-:S04]  /*0050*/  UISETP.NE.U32.AND UP0, UPT, UR8, URZ, UPT ;  /* 0x000000ff0800728c */ /* 0x008fc8000bf05070 */
[----:B------:R-:W-:Y:S01]  /*0060*/  UISETP.NE.AND.EX UP0, UPT, UR9, URZ, UPT, UP0 ;  /* 0x000000ff0900728c */ /* 0x000fe2000bf05300 */
[----:B--2---:R-:W-:-:S05]  /*0070*/  SHF.R.U32.HI R130, RZ, 0x5, R136 ;  /* 0x00000005ff827819 */ /* 0x004fca0000011688 */
[----:B------:R-:W2:Y:S02]  /*0080*/  SHFL.IDX PT, R0, R130, RZ, 0x1f ;  /* 0x00001fff82007589 */ /* 0x000ea400000e0000 */
[----:B--2---:R-:W-:Y:S01]  /*0090*/  R2UR UR20, R0 ;  /* 0x00000000001472ca */ /* 0x004fe200000e0000 */
[----:B-1----:R-:W-:-:S14]  /*00a0*/  BRA.U UP0, `(.L_x_0) ;  /* 0x0000000100307547 */ /* 0x002fdc000b800000 */
[----:B------:R-:W1:Y:S02]  /*00b0*/  LDCU.64 UR4, c[0x0][0x888] ;  /* 0x00011100ff0477ac */ /* 0x000e640008000a00 */
[----:B-1----:R-:W-:-:S04]  /*00c0*/  UISETP.NE.U32.AND UP0, UPT, UR4, URZ, UPT ;  /* 0x000000ff0400728c */ /* 0x002fc8000bf05070 */
[----:B------:R-:W-:-:S09]  /*00d0*/  UISETP.NE.AND.EX UP0, UPT, UR5, URZ, UPT, UP0 ;  /* 0x000000ff0500728c */ /* 0x000fd2000bf05300 */
[----:B------:R-:W-:Y:S05]  /*00e0*/  BRA.U !UP0, `(.L_x_1) ;  /* 0x0000000108147547 */ /* 0x000fea000b800000 */
[----:B------:R-:W1:Y:S01]  /*00f0*/  LDC.64 R74, c[0x0][0x888] ;  /* 0x00022200ff4a7b82 */ /* 0x000e620000000a00 */
[----:B------:R-:W1:Y:S02]  /*0100*/  LDCU.64 UR4, c[0x0][0x358] ;  /* 0x00006b00ff0477ac */ /* 0x000e640008000a00 */
[----:B-1----:R1:W5:Y:S01]  /*0110*/  LDG.E R74, desc[UR4][R74.64] ;  /* 0x000000044a4a7981 */ /* 0x002362000c1e1900 */
[----:B------:R-:W-:Y:S01]  /*0120*/  HFMA2 R129, -RZ, RZ, 0, 5.9604644775390625e-08 ;  /* 0x00000001ff817431 */ /* 0x000fe200000001ff */
[----:B------:R-:W-:Y:S05]  /*0130*/  BRA `(.L_x_0) ;  /* 0x00000000000c7947 */ /* 0x000fea0003800000 */
.L_x_1:
[----:B------:R-:W1:Y:S01]  /*0140*/  LDCU UR4, c[0x0][0x880] ;  /* 0x00011000ff0477ac */ /* 0x000e620008000800 */
[----:B------:R-:W-:Y:S01]  /*0150*/  HFMA2 R129, -RZ, RZ, 0, 5.9604644775390625e-08 ;  /* 0x00000001ff817431 */ /* 0x000fe200000001ff */
[----:B-1----:R-:W-:-:S07]  /*0160*/  MOV R74, UR4 ;  /* 0x00000004004a7c02 */ /* 0x002fce0008000f00 */
.L_x_0:
[----:B------:R-:W2:Y:S02]  /*0170*/  LDCU.64 UR4, c[0x0][0x8b0] ;  /* 0x00011600ff0477ac */ /* 0x000ea40008000a00 */
[----:B--2---:R-:W-:-:S04]  /*0180*/  UISETP.NE.U32.AND UP0, UPT, UR4, URZ, UPT ;  /* 0x000000ff0400728c */ /* 0x004fc8000bf05070 */
[----:B------:R-:W-:-:S09]  /*0190*/  UISETP.NE.AND.EX UP0, UPT, UR5, URZ, UPT, UP0 ;  /* 0x000000ff0500728c */ /* 0x000fd2000bf05300 */
[----:B------:R-:W-:Y:S05]  /*01a0*/  BRA.U UP0, `(.L_x_2) ;  /* 0x0000000100287547 */ /* 0x000fea000b800000 */
[----:B------:R-:W2:Y:S02]  /*01b0*/  LDCU.64 UR4, c[0x0][0x8a8] ;  /* 0x00011500ff0477ac */ /* 0x000ea40008000a00 */
[----:B--2---:R-:W-:-:S04]  /*01c0*/  UISETP.NE.U32.AND UP0, UPT, UR4, URZ, UPT ;  /* 0x000000ff0400728c */ /* 0x004fc8000bf05070 */
[----:B------:R-:W-:-:S09]  /*01d0*/  UISETP.NE.AND.EX UP0, UPT, UR5, URZ, UPT, UP0 ;  /* 0x000000ff0500728c */ /* 0x000fd2000bf05300 */
[----:B------:R-:W-:Y:S05]  /*01e0*/  BRA.U !UP0, `(.L_x_3) ;  /* 0x0000000108107547 */ /* 0x000fea000b800000 */
[----:B------:R-:W2:Y:S01]  /*01f0*/  LDC.64 R2, c[0x0][0x8a8] ;  /* 0x00022a00ff027b82 */ /* 0x000ea20000000a00 */
[----:B------:R-:W2:Y:S02]  /*0200*/  LDCU.64 UR4, c[0x0][0x358] ;  /* 0x00006b00ff0477ac */ /* 0x000ea40008000a00 */
[----:B--2---:R2:W5:Y:S01]  /*0210*/  LDG.E R73, desc[UR4][R2.64] ;  /* 0x0000000402497981 */ /* 0x004562000c1e1900 */
[----:B------:R-:W-:Y:S05]  /*0220*/  BRA `(.L_x_2) ;  /* 0x0000000000087947 */ /* 0x000fea0003800000 */
.L_x_3:
[----:B------:R-:W2:Y:S02]  /*0230*/  LDCU UR4, c[0x0][0x8a0] ;  /* 0x00011400ff0477ac */ /* 0x000ea40008000800 */
[----:B--2---:R-:W-:Y:S02]  /*0240*/  MOV R73, UR4 ;  /* 0x0000000400497c02 */ /* 0x004fe40008000f00 */
.L_x_2:
[----:B------:R-:W-:Y:S01]  /*0250*/  IMAD.U32 R0, RZ, RZ, UR20 ;  /* 0x00000014ff007e24 */ /* 0x000fe2000f8e00ff */
[----:B------:R-:W-:Y:S04]  /*0260*/  BSSY.RECONVERGENT B0, `(.L_x_4) ;  /* 0x000000c000007945 */ /* 0x000fe80003800200 */
[C---:B------:R-:W-:Y:S02]  /*0270*/  ISETP.NE.OR P1, PT, R0.reuse, 0x1, !P3 ;  /* 0x000000010000780c */ /* 0x040fe40005f25670 */
[----:B------:R-:W-:-:S11]  /*0280*/  ISETP.NE.OR P0, PT, R0, 0x3, !P3 ;  /* 0x000000030000780c */ /* 0x000fd60005f05670 */
[----:B------:R-:W-:Y:S05]  /*0290*/  @P1 BRA `(.L_x_5) ;  /* 0x0000000000201947 */ /* 0x000fea0003800000 */
[----:B------:R-:W3:Y:S02]  /*02a0*/  LDCU.64 UR4, c[0x0][0x348] ;  /* 0x00006900ff0477ac */ /* 0x000ee40008000a00 */
[----:B---3--:R-:W-:Y:S02]  /*02b0*/  UIADD3 UR6, UP1, UPT, UR4, 0x80, URZ ;  /* 0x0000008004067890 */ /* 0x008fe4000ff3e0ff */
[----:B------:R-:W-:Y:S02]  /*02c0*/  UIADD3 UR4, UP0, UPT, UR4, 0x180, URZ ;  /* 0x0000018004047890 */ /* 0x000fe4000ff1e0ff */
[----:B------:R-:W-:Y:S02]  /*02d0*/  UIADD3.X UR7, UPT, UPT, URZ, UR5, URZ, UP1, !UPT ;  /* 0x00000005ff077290 */ /* 0x000fe40008ffe4ff */
[----:B------:R-:W-:-:S07]  /*02e0*/  UIADD3.X UR5, UPT, UPT, URZ, UR5, URZ, UP0, !UPT ;  /* 0x00000005ff057290 */ /* 0x000fce00087fe4ff */
[----:B------:R3:W-:Y:S02]  /*02f0*/  UTMACCTL.PF [UR6] ;  /* 0x00000000060079b9 */ /* 0x0007e40008040000 */
[----:B------:R3:W-:Y:S02]  /*0300*/  UTMACCTL.PF [UR4] ;  /* 0x00000000040079b9 */ /* 0x0007e40008040000 */
[----:B---3--:R-:W-:Y:S01]  /*0310*/  NOP ;  /* 0x0000000000007918 */ /* 0x008fe20000000000 */
.L_x_5:
[----:B------:R-:W-:Y:S05]  /*0320*/  BSYNC.RECONVERGENT B0 ;  /* 0x0000000000007941 */ /* 0x000fea0003800200 */
.L_x_4:
[----:B------:R-:W-:Y:S04]  /*0330*/  BSSY.RECONVERGENT B0, `(.L_x_6) ;  /* 0x000000a000007945 */ /* 0x000fe80003800200 */
        /* <DEDUP_REMOVED lines=9> */
.L_x_7:
[----:B------:R-:W-:Y:S05]  /*03d0*/  BSYNC.RECONVERGENT B0 ;  /* 0x0000000000007941 */ /* 0x000fea0003800200 */
.L_x_6:
[----:B------:R-:W3:Y:S01]  /*03e0*/  LDCU.64 UR4, c[0x0][0x888] ;  /* 0x00011100ff0477ac */ /* 0x000ee20008000a00 */
[----:B------:R-:W-:Y:S02]  /*03f0*/  UISETP.EQ.U32.AND UP1, UPT, UR8, URZ, UPT ;  /* 0x000000ff0800728c */ /* 0x000fe4000bf22070 */
[----:B------:R-:W-:Y:S02]  /*0400*/  UPLOP3.LUT UP3, UPT, UPT, UPT, UPT, 0x80, 0x8 ;  /* 0x000000000008789c */ /* 0x000fe40003f6f070 */
[----:B---3--:R-:W-:-:S04]  /*0410*/  UISETP.NE.U32.AND UP0, UPT, UR4, URZ, UPT ;  /* 0x000000ff0400728c */ /* 0x008fc8000bf05070 */
[----:B------:R-:W-:-:S04]  /*0420*/  UISETP.NE.AND.EX UP2, UPT, UR5, URZ, UPT, UP0 ;  /* 0x000000ff0500728c */ /* 0x000fc8000bf45300 */
[----:B------:R-:W-:-:S04]  /*0430*/  UISETP.EQ.OR.EX UP4, UPT, UR9, URZ, !UP2, UP1 ;  /* 0x000000ff0900728c */ /* 0x000fc8000d782710 */
[----:B------:R-:W-:-:S05]  /*0440*/  UP2UR UR63, UPR, URZ, 0x10 ;  /* 0x00000010ff3f7883 */ /* 0x000fca0008000000 */
[----:B------:R-:W-:Y:S07]  /*0450*/  BRA.U !UP4, `(.L_x_8) ;  /* 0x000000010c207547 */ /* 0x000fee000b800000 */
[----:B------:R-:W-:Y:S01]  /*0460*/  UISETP.NE.U32.AND UP1, UPT, UR8, URZ, UPT ;  /* 0x000000ff0800728c */ /* 0x000fe2000bf25070 */
[----:B-----5:R-:W-:Y:S01]  /*0470*/  FSETP.NEU.AND P0, PT, R74, RZ, PT ;  /* 0x000000ff4a00720b */ /* 0x020fe20003f0d000 */
[----:B------:R-:W-:Y:S02]  /*0480*/  USEL UR4, URZ, 0xffffffff, UP2 ;  /* 0xffffffffff047887 */ /* 0x000fe40009000000 */
[----:B------:R-:W-:-:S10]  /*0490*/  UISETP.NE.AND.EX UP1, UPT, UR9, URZ, UPT, UP1 ;  /* 0x000000ff0900728c */ /* 0x000fd4000bf25310 */
[----:B------:R-:W-:Y:S01]  /*04a0*/  VOTEU.ANY UP0, P0 ;  /* 0x0000000000ff7886 */ /* 0x000fe20000000100 */
[----:B------:R-:W-:-:S04]  /*04b0*/  @!UP1 USEL UR4, URZ, 0xffffffff, UP0 ;  /* 0xffffffffff049887 */ /* 0x000fc80008000000 */
[----:B------:R-:W-:-:S04]  /*04c0*/  ULOP3.LUT UR4, UR4, 0x1, URZ, 0xc0, !UPT ;  /* 0x0000000104047892 */ /* 0x000fc8000f8ec0ff */
[----:B------:R-:W-:-:S11]  /*04d0*/  UISETP.NE.U32.AND UP3, UPT, UR4, 0x1, UPT ;  /* 0x000000010400788c */ /* 0x000fd6000bf65070 */
.L_x_8:
[----:B--2---:R-:W2:Y:S02]  /*04e0*/  SHFL.IDX PT, R2, R130, RZ, 0x1f ;  /* 0x00001fff82027589 */ /* 0x004ea400000e0000 */
[----:B--2---:R-:W-:-:S13]  /*04f0*/  ISETP.NE.AND P0, PT, R2, RZ, PT ;  /* 0x000000ff0200720c */ /* 0x004fda0003f05270 */
[----:B------:R-:W-:Y:S05]  /*0500*/  @P0 BRA `(.L_x_9) ;  /* 0x00000004005c0947 */ /* 0x000fea0003800000 */
[----:B------:R-:W-:Y:S01]  /*0510*/  ELECT P0, URZ, PT ;  /* 0x0000000000ff782f */ /* 0x000fe20003800000 */
[----:B------:R-:W-:-:S12]  /*0520*/  BSSY.RECONVERGENT B0, `(.L_x_9) ;  /* 0x0000055000007945 */ /* 0x000fd80003800200 */
[----:B------:R-:W-:Y:S05]  /*0530*/  @!P0 BRA `(.L_x_10) ;  /* 0x00000004004c8947 */ /* 0x000fea0003800000 */
[----:B------:R-:W2:Y:S01]  /*0540*/  S2UR UR4, SR_CgaCtaId ;  /* 0x00000000000479c3 */ /* 0x000ea20000008800 */
[----:B------:R-:W-:Y:S01]  /*0550*/  UMOV UR5, 0x400 ;  /* 0x0000040000057882 */ /* 0x000fe20000000000 */
[----:B------:R-:W-:Y:S01]  /*0560*/  UMOV UR8, 0x1 ;  /* 0x0000000100087882 */ /* 0x000fe20000000000 */
[----:B------:R-:W-:Y:S01]  /*0570*/  UMOV UR6, 0x2 ;  /* 0x0000000200067882 */ /* 0x000fe20000000000 */
[----:B------:R-:W-:-:S04]  /*0580*/  UIADD3 UR8, UPT, UPT, -UR8, 0x100000, URZ ;  /* 0x0010000008087890 */ /* 0x000fc8000fffe1ff */
[----:B------:R-:W-:Y:S02]  /*0590*/  USHF.L.U32 UR9, UR8, 0xb, URZ ;  /* 0x0000000b08097899 */ /* 0x000fe400080006ff */
[----:B------:R-:W-:Y:S02]  /*05a0*/  USHF.L.U32 UR8, UR8, 0x1, URZ ;  /* 0x0000000108087899 */ /* 0x000fe400080006ff */
[----:B------:R-:W-:-:S04]  /*05b0*/  UIADD3 UR6, UPT, UPT, -UR6, 0x100000, URZ ;  /* 0x0010000006067890 */ /* 0x000fc8000fffe1ff */
[----:B------:R-:W-:Y:S02]  /*05c0*/  USHF.L.U32 UR7, UR6, 0xb, URZ ;  /* 0x0000000b06077899 */ /* 0x000fe400080006ff */
[----:B------:R-:W-:Y:S02]  /*05d0*/  USHF.L.U32 UR6, UR6, 0x1, URZ ;  /* 0x0000000106067899 */ /* 0x000fe400080006ff */
[----:B--2---:R-:W-:Y:S01]  /*05e0*/  ULEA UR4, UR4, UR5, 0x18 ;  /* 0x0000000504047291 */ /* 0x004fe2000f8ec0ff */
[----:B------:R-:W2:Y:S11]  /*05f0*/  FENCE.VIEW.ASYNC.S ;  /* 0x00000000000073c6 */ /* 0x000eb60000000000 */
[----:B--2---:R2:W3:Y:S01]  /*0600*/  SYNCS.EXCH.64 URZ, [UR4], UR8 ;  /* 0x0000000804ff75b2 */ /* 0x0044e20008000100 */
[----:B------:R2:W4:Y:S01]  /*0610*/  SYNCS.EXCH.64 URZ, [UR4+0x118], UR6 ;  /* 0x0001180604ff75b2 */ /* 0x0005220008000100 */
[----:B------:R2:W1:Y:S01]  /*0620*/  SYNCS.EXCH.64 URZ, [UR4+0x8], UR8 ;  /* 0x0000080804ff75b2 */ /* 0x0004620008000100 */
        /* <DEDUP_REMOVED lines=66> */
[----:B------:R2:W1:Y:S02]  /*0a50*/  SYNCS.EXCH.64 URZ, [UR4+0x228], UR6 ;  /* 0x0002280604ff75b2 */ /* 0x0004640008000100 */
[----:B--234-:R-:W-:Y:S01]  /*0a60*/  NOP ;  /* 0x0000000000007918 */ /* 0x01cfe20000000000 */
.L_x_10:
[----:B------:R-:W-:Y:S05]  /*0a70*/  BSYNC.RECONVERGENT B0 ;  /* 0x0000000000007941 */ /* 0x000fea0003800200 */
.L_x_9:
[----:B------:R-:W2:Y:S01]  /*0a80*/  SHFL.IDX PT, R2, R130, RZ, 0x1f ;  /* 0x00001fff82027589 */ /* 0x000ea200000e0000 */
[----:B------:R-:W-:Y:S01]  /*0a90*/  NOP ;  /* 0x0000000000007918 */ /* 0x000fe20000000000 */
[----:B--2---:R-:W-:-:S13]  /*0aa0*/  ISETP.NE.AND P0, PT, R2, 0x1, PT ;  /* 0x000000010200780c */ /* 0x004fda0003f05270 */
[----:B------:R-:W-:Y:S05]  /*0ab0*/  @P0 BRA `(.L_x_11) ;  /* 0x0000000000480947 */ /* 0x000fea0003800000 */
        /* <DEDUP_REMOVED lines=9> */
[----:B------:R-:W-:Y:S01]  /*0b50*/  USHF.L.U32 UR6, UR6, 0x1, URZ ;  /* 0x0000000106067899 */ /* 0x000fe200080006ff */
[----:B------:R-:W-:Y:S01]  /*0b60*/  ELECT P0, URZ, PT ;  /* 0x0000000000ff782f */ /* 0x000fe20003800000 */
[----:B--2---:R-:W-:Y:S01]  /*0b70*/  ULEA UR4, UR4, UR5, 0x18 ;  /* 0x0000000504047291 */ /* 0x004fe2000f8ec0ff */
[----:B------:R-:W2:Y:S11]  /*0b80*/  FENCE.VIEW.ASYNC.S ;  /* 0x00000000000073c6 */ /* 0x000eb60000000000 */
[----:B--2---:R2:W3:Y:S01]  /*0b90*/  SYNCS.EXCH.64 URZ, [UR4+0x230], UR8 ;  /* 0x0002300804ff75b2 */ /* 0x0044e20008000100 */
[----:B------:R2:W4:Y:S01]  /*0ba0*/  SYNCS.EXCH.64 URZ, [UR4+0x240], UR6 ;  /* 0x0002400604ff75b2 */ /* 0x0005220008000100 */
[----:B------:R2:W1:Y:S01]  /*0bb0*/  SYNCS.EXCH.64 URZ, [UR4+0x238], UR8 ;  /* 0x0002380804ff75b2 */ /* 0x0004620008000100 */
[----:B------:R2:W1:Y:S01]  /*0bc0*/  SYNCS.EXCH.64 URZ, [UR4+0x248], UR6 ;  /* 0x0002480604ff75b2 */ /* 0x0004620008000100 */
[----:B------:R-:W-:Y:S01]  /*0bd0*/  NOP ;  /* 0x0000000000007918 */ /* 0x000fe20000000000 */
.L_x_11:
[----:B------:R-:W2:Y:S01]  /*0be0*/  SHFL.IDX PT, R2, R130, RZ, 0x1f ;  /* 0x00001fff82027589 */ /* 0x000ea200000e0000 */
[----:B------:R-:W-:Y:S01]  /*0bf0*/  NOP ;  /* 0x0000000000007918 */ /* 0x000fe20000000000 */
[----:B--2---:R-:W-:-:S13]  /*0c00*/  ISETP.NE.AND P0, PT, R2, 0x3, PT ;  /* 0x000000030200780c */ /* 0x004fda0003f05270 */
[----:B------:R-:W-:Y:S05]  /*0c10*/  @P0 BRA `(.L_x_12) ;  /* 0x0000000000300947 */ /* 0x000fea0003800000 */
[----:B------:R-:W2:Y:S01]  /*0c20*/  S2UR UR4, SR_CgaCtaId ;  /* 0x00000000000479c3 */ /* 0x000ea20000008800 */
[----:B------:R-:W-:Y:S01]  /*0c30*/  UMOV UR6, 0x400 ;  /* 0x0000040000067882 */ /* 0x000fe20000000000 */
[----:B------:R-:W-:Y:S01]  /*0c40*/  UMOV UR5, 0x20 ;  /* 0x0000002000057882 */ /* 0x000fe20000000000 */
[----:B------:R-:W-:Y:S01]  /*0c50*/  ELECT P0, URZ, PT ;  /* 0x0000000000ff782f */ /* 0x000fe20003800000 */
[----:B--2---:R-:W-:Y:S02]  /*0c60*/  ULEA UR6, UR4, UR6, 0x18 ;  /* 0x0000000604067291 */ /* 0x004fe4000f8ec0ff */
[----:B------:R-:W-:-:S04]  /*0c70*/  UIADD3 UR4, UPT, UPT, -UR5, 0x100000, URZ ;  /* 0x0010000005047890 */ /* 0x000fc8000fffe1ff */
[----:B------:R-:W-:Y:S02]  /*0c80*/  USHF.L.U32 UR5, UR4, 0xb, URZ ;  /* 0x0000000b04057899 */ /* 0x000fe400080006ff */
[----:B------:R-:W-:Y:S01]  /*0c90*/  USHF.L.U32 UR4, UR4, 0x1, URZ ;  /* 0x0000000104047899 */ /* 0x000fe200080006ff */
[----:B------:R-:W2:Y:S11]  /*0ca0*/  FENCE.VIEW.ASYNC.S ;  /* 0x00000000000073c6 */ /* 0x000eb60000000000 */
[----:B--2---:R2:W1:Y:S01]  /*0cb0*/  SYNCS.EXCH.64 URZ, [UR6+0x250], UR4 ;  /* 0x0002500406ff75b2 */ /* 0x0044620008000100 */
[----:B------:R2:W1:Y:S01]  /*0cc0*/  SYNCS.EXCH.64 URZ, [UR6+0x258], UR4 ;  /* 0x0002580406ff75b2 */ /* 0x0004620008000100 */
[----:B------:R-:W-:Y:S01]  /*0cd0*/  NOP ;  /* 0x0000000000007918 */ /* 0x000fe20000000000 */
.L_x_12:
[----:B------:R-:W3:Y:S01]  /*0ce0*/  SHFL.IDX PT, R2, R130, RZ, 0x1f ;  /* 0x00001fff82027589 */ /* 0x000ee200000e0000 */
[----:B------:R-:W-:Y:S01]  /*0cf0*/  NOP ;  /* 0x0000000000007918 */ /* 0x000fe20000000000 */
[----:B---3--:R-:W-:-:S13]  /*0d00*/  ISETP.NE.AND P0, PT, R2, 0x4, PT ;  /* 0x000000040200780c */ /* 0x008fda0003f05270 */
[----:B------:R-:W-:Y:S05]  /*0d10*/  @P0 BRA `(.L_x_13) ;  /* 0x00000000004c0947 */ /* 0x000fea0003800000 */
[----:B--2---:R-:W2:Y:S01]  /*0d20*/  S2UR UR6, SR_CgaCtaId ;  /* 0x00000000000679c3 */ /* 0x004ea20000008800 */
[----:B------:R-:W-:Y:S01]  /*0d30*/  UMOV UR4, 0x1e0 ;  /* 0x000001e000047882 */ /* 0x000fe20000000000 */
[----:B------:R-:W-:Y:S01]  /*0d40*/  UMOV UR5, 0x400 ;  /* 0x0000040000057882 */ /* 0x000fe20000000000 */
[----:B------:R-:W-:Y:S01]  /*0d50*/  USEL UR4, UR4, 0x1a0, UP3 ;  /* 0x000001a004047887 */ /* 0x000fe20009800000 */
[----:B------:R-:W-:Y:S01]  /*0d60*/  UMOV UR8, 0x1 ;  /* 0x0000000100087882 */ /* 0x000fe20000000000 */
[----:B------:R-:W-:Y:S01]  /*0d70*/  ELECT P0, URZ, PT ;  /* 0x0000000000ff782f */ /* 0x000fe20003800000 */
[----:B------:R-:W-:-:S04]  /*0d80*/  UIADD3 UR8, UPT, UPT, -UR8, 0x100000, URZ ;  /* 0x0010000008087890 */ /* 0x000fc8000fffe1ff */
[----:B------:R-:W-:Y:S02]  /*0d90*/  USHF.L.U32 UR9, UR8, 0xb, URZ ;  /* 0x0000000b08097899 */ /* 0x000fe400080006ff */
[----:B------:R-:W-:Y:S02]  /*0da0*/  USHF.L.U32 UR8, UR8, 0x1, URZ ;  /* 0x0000000108087899 */ /* 0x000fe400080006ff */
[----:B--2---:R-:W-:Y:S02]  /*0db0*/  ULEA UR6, UR6, UR5, 0x18 ;  /* 0x0000000506067291 */ /* 0x004fe4000f8ec0ff */
[----:B------:R-:W-:-:S04]  /*0dc0*/  UIADD3 UR4, UPT, UPT, -UR4, 0x100000, URZ ;  /* 0x0010000004047890 */ /* 0x000fc8000fffe1ff */
[----:B------:R-:W-:Y:S02]  /*0dd0*/  USHF.L.U32 UR5, UR4, 0xb, URZ ;  /* 0x0000000b04057899 */ /* 0x000fe400080006ff */
[----:B------:R-:W-:Y:S01]  /*0de0*/  USHF.L.U32 UR4, UR4, 0x1, URZ ;  /* 0x0000000104047899 */ /* 0x000fe200080006ff */
[----:B------:R-:W2:Y:S03]  /*0df0*/  FENCE.VIEW.ASYNC.S ;  /* 0x00000000000073c6 */ /* 0x000ea60000000000 */
[----:B--2---:R3:W2:Y:S08]  /*0e00*/  SYNCS.EXCH.64 URZ, [UR6+0x260], UR8 ;  /* 0x0002600806ff75b2 */ /* 0x0046b00008000100 */
[----:B------:R3:W1:Y:S01]  /*0e10*/  SYNCS.EXCH.64 URZ, [UR6+0x270], UR4 ;  /* 0x0002700406ff75b2 */ /* 0x0006620008000100 */
[----:B------:R3:W1:Y:S01]  /*0e20*/  SYNCS.EXCH.64 URZ, [UR6+0x268], UR8 ;  /* 0x0002680806ff75b2 */ /* 0x0006620008000100 */
[----:B------:R3:W1:Y:S02]  /*0e30*/  SYNCS.EXCH.64 URZ, [UR6+0x278], UR4 ;  /* 0x0002780406ff75b2 */ /* 0x0006640008000100 */
[----:B---3--:R-:W-:Y:S01]  /*0e40*/  NOP ;  /* 0x0000000000007918 */ /* 0x008fe20000000000 */
.L_x_13:
[----:B------:R-:W3:Y:S01]  /*0e50*/  SHFL.IDX PT, R2, R130, RZ, 0x1f ;  /* 0x00001fff82027589 */ /* 0x000ee200000e0000 */
[----:B------:R-:W-:Y:S01]  /*0e60*/  NOP ;  /* 0x0000000000007918 */ /* 0x000fe20000000000 */
[----:B---3--:R-:W-:-:S13]  /*0e70*/  ISETP.NE.AND P0, PT, R2, 0x5, PT ;  /* 0x000000050200780c */ /* 0x008fda0003f05270 */
[----:B------:R-:W-:Y:S05]  /*0e80*/  @P0 BRA `(.L_x_14) ;  /* 0x0000000000580947 */ /* 0x000fea0003800000 */
[----:B--2---:R-:W2:Y:S01]  /*0e90*/  S2UR UR4, SR_CgaCtaId ;  /* 0x00000000000479c3 */ /* 0x004ea20000008800 */
        /* <DEDUP_REMOVED lines=12> */
[----:B--2---:R3:W2:Y:S01]  /*0f60*/  SYNCS.EXCH.64 URZ, [UR4+0x280], UR8 ;  /* 0x0002800804ff75b2 */ /* 0x0046a20008000100 */
[----:B------:R3:W1:Y:S01]  /*0f70*/  SYNCS.EXCH.64 URZ, [UR4+0x2a0], UR6 ;  /* 0x0002a00604ff75b2 */ /* 0x0006620008000100 */
[----:B------:R3:W1:Y:S01]  /*0f80*/  SYNCS.EXCH.64 URZ, [UR4+0x288], UR8 ;  /* 0x0002880804ff75b2 */ /* 0x0006620008000100 */
[----:B------:R3:W1:Y:S01]  /*0f90*/  SYNCS.EXCH.64 URZ, [UR4+0x2a8], UR6 ;  /* 0x0002a80604ff75b2 */ /* 0x0006620008000100 */
[----:B------:R3:W1:Y:S01]  /*0fa0*/  SYNCS.EXCH.64 URZ, [UR4+0x290], UR8 ;  /* 0x0002900804ff75b2 */ /* 0x0006620008000100 */
[----:B------:R3:W1:Y:S01]  /*0fb0*/  SYNCS.EXCH.64 URZ, [UR4+0x2b0], UR6 ;  /* 0x0002b00604ff75b2 */ /* 0x0006620008000100 */
[----:B------:R3:W1:Y:S01]  /*0fc0*/  SYNCS.EXCH.64 URZ, [UR4+0x298], UR8 ;  /* 0x0002980804ff75b2 */ /* 0x0006620008000100 */
[----:B------:R3:W1:Y:S02]  /*0fd0*/  SYNCS.EXCH.64 URZ, [UR4+0x2b8], UR6 ;  /* 0x0002b80604ff75b2 */ /* 0x0006640008000100 */
[----:B---3--:R-:W-:Y:S01]  /*0fe0*/  NOP ;  /* 0x0000000000007918 */ /* 0x008fe20000000000 */
.L_x_14:
[----:B------:R-:W3:Y:S01]  /*0ff0*/  SHFL.IDX PT, R2, R130, RZ, 0x1f ;  /* 0x00001fff82027589 */ /* 0x000ee200000e0000 */
[----:B------:R-:W1:Y:S01]  /*1000*/  S2UR UR44, SR_CgaCtaId ;  /* 0x00000000002c79c3 */ /* 0x000e620000008800 */
[----:B------:R-:W-:Y:S01]  /*1010*/  NOP ;  /* 0x0000000000007918 */ /* 0x000fe20000000000 */
[----:B---3--:R-:W-:-:S13]  /*1020*/  ISETP.NE.AND P0, PT, R2, 0x3, PT ;  /* 0x000000030200780c */ /* 0x008fda0003f05270 */
[----:B-1----:R-:W-:Y:S05]  /*1030*/  @P0 BRA `(.L_x_15) ;  /* 0x0000000000340947 */ /* 0x002fea0003800000 */
[----:B--2---:R-:W-:Y:S01]  /*1040*/  UMOV UR4, 0x400 ;  /* 0x0000040000047882 */ /* 0x004fe20000000000 */
[----:B------:R-:W-:Y:S01]  /*1050*/  UMOV UR6, 0x20 ;  /* 0x0000002000067882 */ /* 0x000fe20000000000 */
[----:B------:R-:W-:Y:S02]  /*1060*/  ULEA UR4, UR44, UR4, 0x18 ;  /* 0x000000042c047291 */ /* 0x000fe4000f8ec0ff */
[----:B------:R-:W-:-:S04]  /*1070*/  UIADD3 UR6, UPT, UPT, -UR6, 0x100000, URZ ;  /* 0x0010000006067890 */ /* 0x000fc8000fffe1ff */
[----:B------:R-:W-:Y:S02]  /*1080*/  USHF.L.U32 UR7, UR6, 0xb, URZ ;  /* 0x0000000b06077899 */ /* 0x000fe400080006ff */
[----:B------:R-:W-:Y:S01]  /*1090*/  USHF.L.U32 UR6, UR6, 0x1, URZ ;  /* 0x0000000106067899 */ /* 0x000fe200080006ff */
[----:B------:R-:W-:Y:S01]  /*10a0*/  ELECT P0, URZ, PT ;  /* 0x0000000000ff782f */ /* 0x000fe20003800000 */
[----:B------:R-:W1:Y:S10]  /*10b0*/  FENCE.VIEW.ASYNC.S ;  /* 0x00000000000073c6 */ /* 0x000e740000000000 */
[----:B-1----:R1:W3:Y:S01]  /*10c0*/  SYNCS.EXCH.64 URZ, [UR4+0x2c0], UR6 ;  /* 0x0002c00604ff75b2 */ /* 0x0022e20008000100 */
[----:B------:R1:W2:Y:S01]  /*10d0*/  SYNCS.EXCH.64 URZ, [UR4+0x2d0], UR6 ;  /* 0x0002d00604ff75b2 */ /* 0x0002a20008000100 */
[----:B------:R1:W1:Y:S01]  /*10e0*/  SYNCS.EXCH.64 URZ, [UR4+0x2c8], UR6 ;  /* 0x0002c80604ff75b2 */ /* 0x0002620008000100 */
[----:B------:R1:W1:Y:S01]  /*10f0*/  SYNCS.EXCH.64 URZ, [UR4+0x2d8], UR6 ;  /* 0x0002d80604ff75b2 */ /* 0x0002620008000100 */
[----:B------:R-:W-:Y:S01]  /*1100*/  NOP ;  /* 0x0000000000007918 */ /* 0x000fe20000000000 */
.L_x_15:
[----:B------:R-:W4:Y:S01]  /*1110*/  LDCU UR24, c[0x0][0x36c] ;  /* 0x00006d80ff1877ac */ /* 0x000f220008000800 */
[----:B------:R-:W-:Y:S01]  /*1120*/  ISETP.NE.OR P3, PT, R0, 0x2, !P3 ;  /* 0x000000020000780c */ /* 0x000fe20005f65670 */
[----:B------:R-:W-:Y:S01]  /*1130*/  NOP ;  /* 0x0000000000007918 */ /* 0x000fe20000000000 */
[----:B------:R-:W-:Y:S01]  /*1140*/  LOP3.LUT R0, R136, 0x1f, RZ, 0xc0, !PT ;  /* 0x0000001f88007812 */ /* 0x000fe200078ec0ff */
[----:B------:R-:W-:Y:S02]  /*1150*/  UISETP.NE.AND UP4, UPT, UR20, 0x2, UPT ;  /* 0x000000021400788c */ /* 0x000fe4000bf85270 */
[----:B------:R-:W-:Y:S02]  /*1160*/  UISETP.NE.AND UP5, UPT, UR20, URZ, UPT ;  /* 0x000000ff1400728c */ /* 0x000fe4000bfa5270 */
[----:B----4-:R-:W-:-:S09]  /*1170*/  UISETP.EQ.U32.AND UP0, UPT, UR24, 0x1, UPT ;  /* 0x000000011800788c */ /* 0x010fd2000bf02070 */
[----:B------:R-:W-:Y:S05]  /*1180*/  BRA.U !UP0, `(.L_x_16) ;  /* 0x0000000108087547 */ /* 0x000fea000b800000 */
[----:B-123--:R-:W-:Y:S01]  /*1190*/  UCGABAR_ARV ;  /* 0x00000000000079c7 */ /* 0x00efe20008000000 */
[----:B------:R-:W-:Y:S05]  /*11a0*/  BRA `(.L_x_17) ;  /* 0x0000000000047947 */ /* 0x000fea0003800000 */
.L_x_16:
[----:B-123--:R-:W-:Y:S01]  /*11b0*/  NOP ;  /* 0x0000000000007918 */ /* 0x00efe20000000000 */
.L_x_17:
[----:B------:R-:W1:Y:S01]  /*11c0*/  S2UR UR7, SR_CTAID.X ;  /* 0x00000000000779c3 */ /* 0x000e620000002500 */
[----:B------:R-:W-:-:S05]  /*11d0*/  CS2R.32 R3, SR_CgaSize ;  /* 0x0000000000037805 */ /* 0x000fca0000008a00 */
[----:B------:R-:W-:-:S05]  /*11e0*/  IMAD R3, R3, -0xa0, RZ ;  /* 0xffffff6003037824 */ /* 0x000fca00078e02ff */
[----:B------:R-:W-:-:S14]  /*11f0*/  R2UR UR5, R3 ;  /* 0x00000000030572ca */ /* 0x000fdc00000e0000 */
[----:B------:R-:W2:Y:S01]  /*1200*/  LDCU UR5, c[0x0][UR5+0x2b0] ;  /* 0x00005600050577ac */ /* 0x000ea20008000800 */
[----:B------:R-:W-:-:S05]  /*1210*/  CS2R.32 R3, SR_CgaSize ;  /* 0x0000000000037805 */ /* 0x000fca0000008a00 */
[----:B------:R-:W-:-:S05]  /*1220*/  IMAD R3, R3, -0xa0, RZ ;  /* 0xffffff6003037824 */ /* 0x000fca00078e02ff */
[----:B------:R-:W-:-:S14]  /*1230*/  R2UR UR4, R3 ;  /* 0x00000000030472ca */ /* 0x000fdc00000e0000 */
[----:B------:R-:W3:Y:S01]  /*1240*/  LDCU UR4, c[0x0][UR4+0x2b4] ;  /* 0x00005680040477ac */ /* 0x000ee20008000800 */
[----:B------:R-:W4:Y:S01]  /*1250*/  S2UR UR8, SR_CTAID.Y ;  /* 0x00000000000879c3 */ /* 0x000f220000002600 */
[----:B------:R-:W-:-:S05]  /*1260*/  CS2R.32 R3, SR_CgaSize ;  /* 0x0000000000037805 */ /* 0x000fca0000008a00 */
[----:B------:R-:W-:-:S05]  /*1270*/  IMAD R3, R3, -0xa0, RZ ;  /* 0xffffff6003037824 */ /* 0x000fca00078e02ff */
[----:B------:R-:W-:-:S14]  /*1280*/  R2UR UR59, R3 ;  /* 0x00000000033b72ca */ /* 0x000fdc00000e0000 */
[----:B------:R-:W3:Y:S01]  /*1290*/  LDCU UR59, c[0x0][UR59+0x2a0] ;  /* 0x000054003b3b77ac */ /* 0x000ee20008000800 */
[----:B------:R-:W-:-:S05]  /*12a0*/  CS2R.32 R3, SR_CgaSize ;  /* 0x0000000000037805 */ /* 0x000fca0000008a00 */
[----:B------:R-:W-:-:S05]  /*12b0*/  IMAD R3, R3, -0xa0, RZ ;  /* 0xffffff6003037824 */ /* 0x000fca00078e02ff */
[----:B------:R-:W-:-:S14]  /*12c0*/  R2UR UR58, R3 ;  /* 0x00000000033a72ca */ /* 0x000fdc00000e0000 */
[----:B------:R-:W3:Y:S01]  /*12d0*/  LDCU UR58, c[0x0][UR58+0x2a4] ;  /* 0x000054803a3a77ac */ /* 0x000ee20008000800 */
[----:B------:R-:W3:Y:S01]  /*12e0*/  S2UR UR36, SR_CTAID.Z ;  /* 0x00000000002479c3 */ /* 0x000ee20000002700 */
[----:B------:R-:W3:Y:S01]  /*12f0*/  LDCU UR21, c[0x0][0xb24] ;  /* 0x00016480ff1577ac */ /* 0x000ee20008000800 */
[----:B------:R-:W3:Y:S01]  /*1300*/  LDCU UR42, c[0x0][0xb24] ;  /* 0x00016480ff2a77ac */ /* 0x000ee20008000800 */
[----:B-1----:R-:W-:Y:S01]  /*1310*/  I2FP.F32.U32 R3, UR7 ;  /* 0x0000000700037c45 */ /* 0x002fe20008201000 */
[----:B------:R-:W1:Y:S04]  /*1320*/  LDCU UR23, c[0x0][0xb30] ;  /* 0x00016600ff1777ac */ /* 0x000e680008000800 */
[----:B--2---:R-:W-:Y:S01]  /*1330*/  FMUL R3, R3, UR5 ;  /* 0x0000000503037c20 */ /* 0x004fe20008400000 */
[----:B------:R-:W-:Y:S01]  /*1340*/  UMOV UR47, UR7 ;  /* 0x00000007002f7c82 */ /* 0x000fe20008000000 */
[----:B----4-:R-:W-:Y:S01]  /*1350*/  I2FP.F32.U32 R2, UR8 ;  /* 0x0000000800027c45 */ /* 0x010fe20008201000 */
[----:B------:R-:W-:-:S03]  /*1360*/  UMOV UR48, UR8 ;  /* 0x0000000800307c82 */ /* 0x000fc60008000000 */
[----:B------:R-:W2:Y:S01]  /*1370*/  F2I.U32.TRUNC.NTZ R3, R3 ;  /* 0x0000000300037305 */ /* 0x000ea2000020f000 */
[----:B---3--:R-:W-:Y:S01]  /*1380*/  FMUL R2, R2, UR4 ;  /* 0x0000000402027c20 */ /* 0x008fe20008400000 */
[----:B------:R-:W-:-:S04]  /*1390*/  ULOP3.LUT UR4, UR44, 0x1, URZ, 0xc0, !UPT ;  /* 0x000000012c047892 */ /* 0x000fc8000f8ec0ff */
[----:B------:R-:W-:Y:S02]  /*13a0*/  UISETP.NE.U32.AND UP6, UPT, UR4, 0x1, UPT ;  /* 0x000000010400788c */ /* 0x000fe4000bfc5070 */
[----:B------:R-:W3:Y:S02]  /*13b0*/  F2I.U32.TRUNC.NTZ R2, R2 ;  /* 0x0000000200027305 */ /* 0x000ee4000020f000 */
[----:B------:R-:W-:Y:S01]  /*13c0*/  USEL UR4, URZ, 0x380, UP6 ;  /* 0x00000380ff047887 */ /* 0x000fe2000b000000 */
[----:B--2---:R-:W-:Y:S02]  /*13d0*/  R2UR UR6, R3 ;  /* 0x00000000030672ca */ /* 0x004fe400000e0000 */
[----:B---3--:R-:W-:Y:S02]  /*13e0*/  R2UR UR5, R2 ;  /* 0x00000000020572ca */ /* 0x008fe400000e0000 */
[----:B------:R-:W-:-:S09]  /*13f0*/  PRMT R2, RZ, 0x7610, R2 ;  /* 0x00007610ff027816 */ /* 0x000fd20000000002 */
[----:B------:R-:W-:-:S04]  /*1400*/  UIADD3 UR6, UPT, UPT, -UR6, URZ, URZ ;  /* 0x000000ff06067290 */ /* 0x000fc8000fffe1ff */
[----:B------:R-:W-:Y:S02]  /*1410*/  UIMAD UR59, UR59, UR6, UR7 ;  /* 0x000000063b3b72a4 */ /* 0x000fe4000f8e0207 */
[----:B------:R-:W-:-:S04]  /*1420*/  UIADD3 UR5, UPT, UPT, -UR5, URZ, URZ ;  /* 0x000000ff05057290 */ /* 0x000fc8000fffe1ff */
[----:B------:R-:W-:Y:S01]  /*1430*/  UIMAD UR58, UR58, UR5, UR8 ;  /* 0x000000053a3a72a4 */ /* 0x000fe2000f8e0208 */
[----:B-1----:R-:W-:Y:S11]  /*1440*/  BRA.U UP5, `(.L_x_18) ;  /* 0x0000000105247547 */ /* 0x002ff6000b800000 */
[----:B------:R-:W-:-:S04]  /*1450*/  UISETP.NE.AND UP0, UPT, UR58, URZ, UPT ;  /* 0x000000ff3a00728c */ /* 0x000fc8000bf05270 */
[----:B------:R-:W-:Y:S02]  /*1460*/  USEL UR5, URZ, 0x2, UP0 ;  /* 0x00000002ff057887 */ /* 0x000fe40008000000 */
[----:B------:R-:W-:-:S04]  /*1470*/  UISETP.NE.AND UP0, UPT, UR58, URZ, UPT ;  /* 0x000000ff3a00728c */ /* 0x000fc8000bf05270 */
[----:B------:R-:W-:-:S04]  /*1480*/  UISETP.EQ.OR UP0, UPT, UR59, URZ, !UP0 ;  /* 0x000000ff3b00728c */ /* 0x000fc8000c702670 */
[----:B------:R-:W-:Y:S02]  /*1490*/  USEL UR6, URZ, 0x1, !UP0 ;  /* 0x00000001ff067887 */ /* 0x000fe4000c000000 */
[----:B------:R-:W-:-:S04]  /*14a0*/  UISETP.NE.AND UP0, UPT, UR59, 0x1, UPT ;  /* 0x000000013b00788c */ /* 0x000fc8000bf05270 */
[----:B------:R-:W-:-:S04]  /*14b0*/  USEL UR5, UR5, 0x2, UP0 ;  /* 0x0000000205057887 */ /* 0x000fc80008000000 */
[----:B------:R-:W-:-:S06]  /*14c0*/  UIADD3 UR5, UPT, UPT, UR6, UR5, URZ ;  /* 0x0000000506057290 */ /* 0x000fcc000fffe0ff */
[----:B------:R-:W-:-:S07]  /*14d0*/  MOV R2, UR5 ;  /* 0x0000000500027c02 */ /* 0x000fce0008000f00 */
.L_x_18:
[----:B------:R-:W-:-:S09]  /*14e0*/  UISETP.GE.AND UP0, UPT, UR21, 0x1, UPT ;  /* 0x000000011500788c */ /* 0x000fd2000bf06270 */
[----:B------:R-:W-:Y:S05]  /*14f0*/  BRA.U !UP0, `(.L_x_19) ;  /* 0x0000000108d07547 */ /* 0x000fea000b800000 */
[----:B------:R-:W1:Y:S01]  /*1500*/  LDCU UR22, c[0x0][0xb0c] ;  /* 0x00016180ff1677ac */ /* 0x000e620008000800 */
[----:B------:R-:W2:Y:S01]  /*1510*/  LDCU.128 UR16, c[0x0][0xb10] ;  /* 0x00016200ff1077ac */ /* 0x000ea20008000c00 */
[----:B------:R-:W3:Y:S01]  /*1520*/  LDCU UR7, c[0x0][0x370] ;  /* 0x00006e00ff0777ac */ /* 0x000ee20008000800 */
[----:B------:R-:W-:Y:S02]  /*1530*/  UISETP.NE.AND UP1, UPT, UR21, 0x1, UPT ;  /* 0x000000011500788c */ /* 0x000fe4000bf25270 */
[----:B-1----:R-:W-:Y:S02]  /*1540*/  UISETP.NE.AND UP0, UPT, UR22, 0x1, UPT ;  /* 0x000000011600788c */ /* 0x002fe4000bf05270 */
[----:B--2---:R-:W-:Y:S02]  /*1550*/  UIMAD.WIDE.U32 UR10, UR47, UR16, URZ ;  /* 0x000000102f0a72a5 */ /* 0x004fe4000f8e00ff */
[----:B---3--:R-:W-:-:S05]  /*1560*/  UIMAD.WIDE.U32 UR8, UR7, UR16, URZ ;  /* 0x00000010070872a5 */ /* 0x008fca000f8e00ff */
[----:B------:R-:W-:Y:S01]  /*1570*/  UMOV UR6, UR11 ;  /* 0x0000000b00067c82 */ /* 0x000fe20008000000 */
[----:B------:R-:W-:Y:S02]  /*1580*/  UIMAD.WIDE.U32 UR10, UR48, UR19, URZ ;  /* 0x00000013300a72a5 */ /* 0x000fe4000f8e00ff */
[----:B------:R-:W-:Y:S01]  /*1590*/  USHF.R.U32.HI UR6, URZ, UR17, UR6 ;  /* 0x00000011ff067299 */ /* 0x000fe20008011606 */
[----:B------:R-:W-:Y:S02]  /*15a0*/  UMOV UR8, UR9 ;  /* 0x0000000900087c82 */ /* 0x000fe40008000000 */
[----:B------:R-:W-:Y:S02]  /*15b0*/  @UP0 USHF.R.U32.HI UR7, URZ, UR17, UR8 ;  /* 0x00000011ff070299 */ /* 0x000fe40008011608 */
[----:B------:R-:W1:Y:S01]  /*15c0*/  LDCU UR8, c[0x0][0x374] ;  /* 0x00006e80ff0877ac */ /* 0x000e620008000800 */
[----:B------:R-:W2:Y:S01]  /*15d0*/  LDCU UR9, c[0x0][0xb20] ;  /* 0x00016400ff0977ac */ /* 0x000ea20008000800 */
[----:B------:R-:W-:-:S02]  /*15e0*/  UMOV UR5, UR11 ;  /* 0x0000000b00057c82 */ /* 0x000fc40008000000 */
[----:B------:R-:W3:Y:S01]  /*15f0*/  LDCU.64 UR10, c[0x0][0xb28] ;  /* 0x00016500ff0a77ac */ /* 0x000ee20008000a00 */
[----:B------:R-:W-:Y:S02]  /*1600*/  USEL UR6, UR47, UR6, !UP0 ;  /* 0x000000062f067287 */ /* 0x000fe4000c000000 */
[----:B------:R-:W-:Y:S02]  /*1610*/  UISETP.NE.AND UP0, UPT, UR18, 0x1, UPT ;  /* 0x000000011200788c */ /* 0x000fe4000bf05270 */
[----:B-1----:R-:W-:Y:S02]  /*1620*/  UIMAD.WIDE.U32 UR12, UR8, UR19, URZ ;  /* 0x00000013080c72a5 */ /* 0x002fe4000f8e00ff */
[----:B--2---:R-:W-:-:S05]  /*1630*/  USHF.R.U32.HI UR5, URZ, UR9, UR5 ;  /* 0x00000009ff057299 */ /* 0x004fca0008011605 */
[----:B------:R-:W-:Y:S01]  /*1640*/  UMOV UR12, UR13 ;  /* 0x0000000d000c7c82 */ /* 0x000fe20008000000 */
[----:B------:R-:W-:Y:S02]  /*1650*/  USEL UR5, UR48, UR5, !UP0 ;  /* 0x0000000530057287 */ /* 0x000fe4000c000000 */
[----:B------:R-:W-:Y:S02]  /*1660*/  @UP0 USHF.R.U32.HI UR8, URZ, UR9, UR12 ;  /* 0x00000009ff080299 */ /* 0x000fe4000801160c */
[----:B---3--:R-:W-:Y:S02]  /*1670*/  UIMAD.WIDE.U32 UR14, UR7, UR10, URZ ;  /* 0x0000000a070e72a5 */ /* 0x008fe4000f8e00ff */
[----:B------:R-:W-:-:S05]  /*1680*/  UIMAD.WIDE.U32 UR12, UR8, UR10, URZ ;  /* 0x0000000a080c72a5 */ /* 0x000fca000f8e00ff */
[----:B------:R-:W-:Y:S02]  /*1690*/  UMOV UR14, UR15 ;  /* 0x0000000f000e7c82 */ /* 0x000fe40008000000 */
[----:B------:R-:W-:Y:S01]  /*16a0*/  UMOV UR12, UR13 ;  /* 0x0000000d000c7c82 */ /* 0x000fe20008000000 */
[----:B------:R-:W-:Y:S02]  /*16b0*/  @UP1 USHF.R.U32.HI UR7, URZ, UR11, UR14 ;  /* 0x0000000bff071299 */ /* 0x000fe4000801160e */
[----:B------:R-:W-:Y:S02]  /*16c0*/  @UP1 USHF.R.U32.HI UR8, URZ, UR11, UR12 ;  /* 0x0000000bff081299 */ /* 0x000fe4000801160c */
[----:B------:R-:W-:Y:S02]  /*16d0*/  UIMAD.WIDE.U32 UR12, UR5, UR10, URZ ;  /* 0x0000000a050c72a5 */ /* 0x000fe4000f8e00ff */
[----:B------:R-:W-:Y:S02]  /*16e0*/  UIMAD UR8, UR8, UR21, URZ ;  /* 0x00000015080872a4 */ /* 0x000fe4000f8e02ff */
[----:B------:R-:W-:-:S02]  /*16f0*/  UIMAD UR9, UR7, UR21, URZ ;  /* 0x00000015070972a4 */ /* 0x000fc4000f8e02ff */
[----:B------:R-:W-:-:S04]  /*1700*/  UISETP.GE.AND UP0, UPT, UR5, UR8, UPT ;  /* 0x000000080500728c */ /* 0x000fc8000bf06270 */
[----:B------:R-:W-:Y:S02]  /*1710*/  UISETP.GE.OR UP0, UPT, UR6, UR9, UP0 ;  /* 0x000000090600728c */ /* 0x000fe40008706670 */
[----:B------:R-:W-:-:S03]  /*1720*/  UIMAD.WIDE.U32 UR8, UR6, UR10, URZ ;  /* 0x0000000a060872a5 */ /* 0x000fc6000f8e00ff */
[----:B------:R-:W-:Y:S02]  /*1730*/  UMOV UR10, UR13 ;  /* 0x0000000d000a7c82 */ /* 0x000fe40008000000 */
[----:B------:R-:W-:-:S04]  /*1740*/  USHF.R.U32.HI UR10, URZ, UR11, UR10 ;  /* 0x0000000bff0a7299 */ /* 0x000fc8000801160a */
[----:B------:R-:W-:Y:S02]  /*1750*/  USEL UR8, UR5, UR10, !UP1 ;  /* 0x0000000a05087287 */ /* 0x000fe4000c800000 */
[----:B------:R-:W-:Y:S02]  /*1760*/  @!UP0 USHF.R.U32.HI UR9, URZ, UR11, UR9 ;  /* 0x0000000bff098299 */ /* 0x000fe40008011609 */
[----:B------:R-:W-:Y:S02]  /*1770*/  UIADD3 UR10, UPT, UPT, -UR8, URZ, URZ ;  /* 0x000000ff080a7290 */ /* 0x000fe4000fffe1ff */
[----:B------:R-:W-:Y:S02]  /*1780*/  @!UP0 USEL UR9, UR6, UR9, !UP1 ;  /* 0x0000000906098287 */ /* 0x000fe4000c800000 */
[----:B------:R-:W-:Y:S02]  /*1790*/  UIMAD UR10, UR21, UR10, UR5 ;  /* 0x0000000a150a72a4 */ /* 0x000fe4000f8e0205 */
[----:B------:R-:W-:-:S02]  /*17a0*/  UIADD3 UR11, UPT, UPT, -UR6, URZ, URZ ;  /* 0x000000ff060b7290 */ /* 0x000fc4000fffe1ff */
[----:B------:R-:W-:Y:S02]  /*17b0*/  @!UP0 UIMAD UR10, UR10, UR7, UR9 ;  /* 0x000000070a0a82a4 */ /* 0x000fe4000f8e0209 */
[----:B------:R-:W-:Y:S02]  /*17c0*/  @!UP0 UIADD3 UR8, UPT, UPT, UR8, -UR9, URZ ;  /* 0x8000000908088290 */ /* 0x000fe4000fffe0ff */
[----:B------:R-:W-:Y:S02]  /*17d0*/  UIADD3 UR7, UPT, UPT, -UR5, URZ, URZ ;  /* 0x000000ff05077290 */ /* 0x000fe4000fffe1ff */
[----:B------:R-:W-:Y:S02]  /*17e0*/  @!UP0 UIMAD UR5, UR8, UR21, UR6 ;  /* 0x00000015080582a4 */ /* 0x000fe4000f8e0206 */
[----:B------:R-:W-:Y:S02]  /*17f0*/  UIMAD UR48, UR18, UR7, UR48 ;  /* 0x00000007123072a4 */ /* 0x000fe4000f8e0230 */
[----:B------:R-:W-:Y:S01]  /*1800*/  UIMAD UR47, UR22, UR11, UR47 ;  /* 0x0000000b162f72a4 */ /* 0x000fe2000f8e022f */
[----:B------:R-:W-:Y:S01]  /*1810*/  @!UP0 UMOV UR6, UR10 ;  /* 0x0000000a00068c82 */ /* 0x000fe20008000000 */
[----:B------:R-:W-:-:S02]  /*1820*/  UIMAD UR48, UR5, UR18, UR48 ;  /* 0x00000012053072a4 */ /* 0x000fc4000f8e0230 */
[----:B------:R-:W-:-:S12]  /*1830*/  UIMAD UR47, UR6, UR22, UR47 ;  /* 0x00000016062f72a4 */ /* 0x000fd8000f8e022f */
.L_x_19:
[----:B------:R-:W-:-:S09]  /*1840*/  UISETP.NE.AND UP0, UPT, UR23, 0x1, UPT ;  /* 0x000000011700788c */ /* 0x000fd2000bf05270 */
[----:B------:R-:W-:Y:S05]  /*1850*/  BRA.U UP0, `(.L_x_20) ;  /* 0x0000000100447547 */ /* 0x000fea000b800000 */
[----:B------:R-:W1:Y:S01]  /*1860*/  LDCU.128 UR8, c[0x0][0xb10] ;  /* 0x00016200ff0877ac */ /* 0x000e620008000c00 */
[----:B------:R-:W2:Y:S01]  /*1870*/  LDCU UR12, c[0x0][0xb0c] ;  /* 0x00016180ff0c77ac */ /* 0x000ea20008000800 */
[----:B-1----:R-:W-:Y:S02]  /*1880*/  UIMAD.WIDE.U32 UR6, UR47, UR8, URZ ;  /* 0x000000082f0672a5 */ /* 0x002fe4000f8e00ff */
[----:B--2---:R-:W-:-:S05]  /*1890*/  UISETP.NE.AND UP0, UPT, UR12, 0x1, UPT ;  /* 0x000000010c00788c */ /* 0x004fca000bf05270 */
[----:B------:R-:W-:Y:S02]  /*18a0*/  UMOV UR6, UR7 ;  /* 0x0000000700067c82 */ /* 0x000fe40008000000 */
[----:B------:R-:W-:Y:S02]  /*18b0*/  USHF.R.U32.HI UR6, URZ, UR9, UR6 ;  /* 0x00000009ff067299 */ /* 0x000fe40008011606 */
[----:B------:R-:W1:Y:S01]  /*18c0*/  LDCU UR7, c[0x0][0xb20] ;  /* 0x00016400ff0777ac */ /* 0x000e620008000800 */
[----:B------:R-:W-:Y:S02]  /*18d0*/  UIMAD.WIDE.U32 UR8, UR48, UR11, URZ ;  /* 0x0000000b300872a5 */ /* 0x000fe4000f8e00ff */
[----:B------:R-:W-:Y:S02]  /*18e0*/  USEL UR6, UR47, UR6, !UP0 ;  /* 0x000000062f067287 */ /* 0x000fe4000c000000 */
[----:B------:R-:W-:-:S03]  /*18f0*/  UISETP.NE.AND UP0, UPT, UR10, 0x1, UPT ;  /* 0x000000010a00788c */ /* 0x000fc6000bf05270 */
[----:B------:R-:W-:Y:S02]  /*1900*/  UMOV UR5, UR9 ;  /* 0x0000000900057c82 */ /* 0x000fe40008000000 */
[----:B-1----:R-:W-:-:S04]  /*1910*/  USHF.R.U32.HI UR5, URZ, UR7, UR5 ;  /* 0x00000007ff057299 */ /* 0x002fc80008011605 */
[----:B------:R-:W-:-:S04]  /*1920*/  USEL UR5, UR48, UR5, !UP0 ;  /* 0x0000000530057287 */ /* 0x000fc8000c000000 */
[----:B------:R-:W-:Y:S02]  /*1930*/  UIADD3 UR7, UPT, UPT, UR6, -UR5, URZ ;  /* 0x8000000506077290 */ /* 0x000fe4000fffe0ff */
[----:B------:R-:W-:Y:S02]  /*1940*/  UIADD3 UR5, UPT, UPT, -UR6, UR5, URZ ;  /* 0x0000000506057290 */ /* 0x000fe4000fffe1ff */
[----:B------:R-:W-:Y:S02]  /*1950*/  UIMAD UR48, UR7, UR10, UR48 ;  /* 0x0000000a073072a4 */ /* 0x000fe4000f8e0230 */
[----:B------:R-:W-:-:S12]  /*1960*/  UIMAD UR47, UR5, UR12, UR47 ;  /* 0x0000000c052f72a4 */ /* 0x000fd8000f8e022f */
.L_x_20:
[----:B------:R-:W-:Y:S02]  /*1970*/  UISETP.EQ.U32.AND UP0, UPT, UR24, 0x1, UPT ;  /* 0x000000011800788c */ /* 0x000fe4000bf02070 */
[----:B------:R-:W-:-:S07]  /*1980*/  UISETP.NE.AND UP1, UPT, UR20, 0x2, UPT ;  /* 0x000000021400788c */ /* 0x000fce000bf25270 */
[----:B------:R-:W-:Y:S05]  /*1990*/  BRA.U !UP0, `(.L_x_21) ;  /* 0x00000001080c7547 */ /* 0x000fea000b800000 */
[----:B------:R-:W-:Y:S01]  /*19a0*/  UCGABAR_WAIT ;  /* 0x0000000000007dc7 */ /* 0x000fe20008000000 */
[----:B------:R-:W-:Y:S01]  /*19b0*/  CCTL.IVALL ;  /* 0x00000000ff00798f */ /* 0x000fe20002000000 */
[----:B------:R-:W-:Y:S05]  /*19c0*/  BRA `(.L_x_22) ;  /* 0x0000000000047947 */ /* 0x000fea0003800000 */
.L_x_21:
[----:B------:R-:W-:Y:S06]  /*19d0*/  BAR.SYNC.DEFER_BLOCKING 0x0 ;  /* 0x0000000000007b1d */ /* 0x000fec0000010000 */
.L_x_22:
[----:B------:R-:W-:Y:S05]  /*19e0*/  BRA.U UP1, `(.L_x_23) ;  /* 0x0000002501187547 */ /* 0x000fea000b800000 */
[----:B------:R-:W1:Y:S01]  /*19f0*/  LDCU UR7, c[0x0][0x38c] ;  /* 0x00007180ff0777ac */ /* 0x000e620008000800 */
[----:B------:R-:W-:Y:S01]  /*1a00*/  PLOP3.LUT P1, PT, PT, PT, UP3, 0x80, 0x8 ;  /* 0x000000000008781c */ /* 0x000fe20003f2f038 */
[----:B------:R-:W-:Y:S01]  /*1a10*/  IMAD.MOV.U32 R12, RZ, RZ, 0x1 ;  /* 0x00000001ff0c7424 */ /* 0x000fe200078e00ff */
[----:B------:R-:W-:Y:S01]  /*1a20*/  ISETP.EQ.OR P2, PT, R0, RZ, P3 ;  /* 0x000000ff0000720c */ /* 0x000fe20001f42670 */
[----:B------:R-:W-:Y:S01]  /*1a30*/  UISETP.NE.AND UP0, UPT, UR20, URZ, UPT ;  /* 0x000000ff1400728c */ /* 0x000fe2000bf05270 */
[----:B------:R-:W-:Y:S01]  /*1a40*/  PLOP3.LUT P1, PT, P1, PT, PT, 0x8, 0x80 ;  /* 0x000000000080781c */ /* 0x000fe20000f2e170 */
[----:B------:R-:W-:Y:S01]  /*1a50*/  USEL UR26, URZ, 0x1, UP4 ;  /* 0x00000001ff1a7887 */ /* 0x000fe2000a000000 */
[----:B------:R-:W-:Y:S01]  /*1a60*/  CS2R R10, SRZ ;  /* 0x00000000000a7805 */ /* 0x000fe2000001ff00 */
[----:B------:R-:W-:Y:S01]  /*1a70*/  UMOV UR15, 0x400 ;  /* 0x00000400000f7882 */ /* 0x000fe20000000000 */
[----:B------:R-:W-:Y:S01]  /*1a80*/  IMAD.MOV.U32 R9, RZ, RZ, RZ ;  /* 0x000000ffff097224 */ /* 0x000fe200078e00ff */
[----:B------:R-:W-:Y:S01]  /*1a90*/  USEL UR26, UR26, 0x2, UP0 ;  /* 0x000000021a1a7887 */ /* 0x000fe20008000000 */
[----:B------:R-:W-:Y:S01]  /*1aa0*/  IMAD.MOV.U32 R8, RZ, RZ, 0x1 ;  /* 0x00000001ff087424 */ /* 0x000fe200078e00ff */
[----:B------:R-:W-:Y:S01]  /*1ab0*/  ULEA UR15, UR44, UR15, 0x18 ;  /* 0x0000000f2c0f7291 */ /* 0x000fe2000f8ec0ff */
[----:B------:R-:W2:Y:S01]  /*1ac0*/  LDCU UR40, c[0x0][0x370] ;  /* 0x00006e00ff2877ac */ /* 0x000ea20008000800 */
[----:B-1----:R-:W-:Y:S01]  /*1ad0*/  UIADD3 UR6, UPT, UPT, UR7, 0xf, URZ ;  /* 0x0000000f07067890 */ /* 0x002fe2000fffe0ff */
[----:B------:R-:W1:Y:S03]  /*1ae0*/  LDCU.64 UR28, c[0x0][0x348] ;  /* 0x00006900ff1c77ac */ /* 0x000e660008000a00 */
[----:B------:R-:W-:-:S02]  /*1af0*/  USHF.R.S32.HI UR5, URZ, 0x1f, UR6 ;  /* 0x0000001fff057899 */ /* 0x000fc40008011406 */
[----:B------:R-:W-:Y:S02]  /*1b00*/  USHF.R.U32.HI UR46, URZ, 0x4, UR4 ;  /* 0x00000004ff2e7899 */ /* 0x000fe40008011604 */
[----:B------:R-:W-:Y:S02]  /*1b10*/  ULEA.HI UR5, UR5, UR6, URZ, 0x4 ;  /* 0x0000000605057291 */ /* 0x000fe4000f8f20ff */
[----:B------:R-:W-:Y:S02]  /*1b20*/  UIADD3 UR6, UPT, UPT, UR7, -0x1, URZ ;  /* 0xffffffff07067890 */ /* 0x000fe4000fffe0ff */
[----:B------:R-:W-:Y:S02]  /*1b30*/  USHF.R.S32.HI UR43, URZ, 0x4, UR5 ;  /* 0x00000004ff2b7899 */ /* 0x000fe40008011405 */
[----:B------:R-:W-:Y:S02]  /*1b40*/  UISETP.GE.U32.AND UP1, UPT, UR6, -0x1f, UPT ;  /* 0xffffffe10600788c */ /* 0x000fe4000bf26070 */
[----:B------:R-:W-:-:S02]  /*1b50*/  UISETP.LT.U32.AND UP0, UPT, UR43, 0x23, UPT ;  /* 0x000000232b00788c */ /* 0x000fc4000bf01070 */
[----:B------:R-:W-:Y:S02]  /*1b60*/  UIADD3 UR5, UPT, UPT, UR15, 0x700, URZ ;  /* 0x000007000f057890 */ /* 0x000fe4000fffe0ff */
[----:B------:R-:W-:Y:S02]  /*1b70*/  USEL UR41, UR43, 0x23, UP0 ;  /* 0x000000232b297887 */ /* 0x000fe40008000000 */
[----:B------:R-:W-:Y:S02]  /*1b80*/  @UP6 UIADD3 UR5, UPT, UPT, UR15, URZ, URZ ;  /* 0x000000ff0f056290 */ /* 0x000fe4000fffe0ff */
[----:B------:R-:W-:Y:S02]  /*1b90*/  UIADD3 UR21, UPT, UPT, UR41, -0x1, URZ ;  /* 0xffffffff29157890 */ /* 0x000fe4000fffe0ff */
[----:B------:R-:W-:Y:S02]  /*1ba0*/  @UP1 UIADD3 UR21, UPT, UPT, UR41, URZ, URZ ;  /* 0x000000ff29151290 */ /* 0x000fe4000fffe0ff */
[----:B------:R-:W-:Y:S01]  /*1bb0*/  UIADD3 UR49, UPT, UPT, UR7, 0x1e, URZ ;  /* 0x0000001e07317890 */ /* 0x000fe2000fffe0ff */
[----:B------:R-:W3:Y:S01]  /*1bc0*/  LDCU UR39, c[0x0][0x374] ;  /* 0x00006e80ff2777ac */ /* 0x000ee20008000800 */
[----:B------:R-:W-:-:S02]  /*1bd0*/  UIADD3 UR5, UPT, UPT, UR5, 0x18d00, URZ ;  /* 0x00018d0005057890 */ /* 0x000fc4000fffe0ff */
[----:B------:R-:W-:Y:S02]  /*1be0*/  UIADD3 UR45, UPT, UPT, UR43, -UR41, URZ ;  /* 0x800000292b2d7290 */ /* 0x000fe4000fffe0ff */
[----:B------:R-:W-:Y:S01]  /*1bf0*/  UIADD3 UR21, UPT, UPT, UR21, 0x1, URZ ;  /* 0x0000000115157890 */ /* 0x000fe2000fffe0ff */
[----:B-12---:R-:W-:-:S11]  /*1c00*/  UMOV UR13, URZ ;  /* 0x000000ff000d7c82 */ /* 0x006fd60008000000 */
.L_x_43:
[----:B------:R-:W-:-:S09]  /*1c10*/  UISETP.NE.AND UP0, UPT, UR44, URZ, UPT ;  /* 0x000000ff2c00728c */ /* 0x000fd2000bf05270 */
[----:B------:R-:W-:Y:S05]  /*1c20*/  BRA.U UP0, `(.L_x_24) ;  /* 0x0000000100287547 */ /* 0x000fea000b800000 */
[----:B------:R-:W-:Y:S02]  /*1c30*/  LEA R0, R9, UR15, 0x3 ;  /* 0x0000000f09007c11 */ /* 0x000fe4000f8e18ff */
[----:B------:R-:W-:-:S04]  /*1c40*/  SHF.L.U32 R2, R8, 0x1f, RZ ;  /* 0x0000001f08027819 */ /* 0x000fc800000006ff */
[----:B------:R-:W1:Y:S02]  /*1c50*/  SYNCS.PHASECHK.TRANS64.TRYWAIT P0, [R0+URZ+0x2d0], R2 ;  /* 0x0002d002000075a7 */ /* 0x000e6400080011ff */
[----:B-1----:R-:W-:Y:S05]  /*1c60*/  @!P0 BRA `(.L_x_25) ;  /* 0x0000007400688947 */ /* 0x002fea0003800000 */
.L_x_147:
[----:B------:R-:W-:Y:S01]  /*1c70*/  VIADD R9, R9, 0x1 ;  /* 0x0000000109097836 */ /* 0x000fe20000000000 */
[----:B------:R1:W-:Y:S04]  /*1c80*/  SYNCS.ARRIVE.TRANS64.A1T0 RZ, [R0+URZ+0x2c0], RZ ;  /* 0x0002c0ff00ff79a7 */ /* 0x0003e800081000ff */
[----:B------:R-:W-:-:S04]  /*1c90*/  ISETP.NE.AND P0, PT, R9, 0x2, PT ;  /* 0x000000020900780c */ /* 0x000fc80003f05270 */
[----:B------:R-:W-:Y:S02]  /*1ca0*/  SEL R9, R9, RZ, P0 ;  /* 0x000000ff09097207 */ /* 0x000fe40000000000 */
[----:B-1----:R-:W-:-:S04]  /*1cb0*/  SEL R0, RZ, 0x1, P0 ;  /* 0x00000001ff007807 */ /* 0x002fc80000000000 */
[----:B------:R-:W-:-:S07]  /*1cc0*/  LOP3.LUT R8, R8, R0, RZ, 0x3c, !PT ;  /* 0x0000000008087212 */ /* 0x000fce00078e3cff */
.L_x_24:
[----:B------:R-:W-:Y:S01]  /*1cd0*/  ULEA UR6, UR13, UR15, 0x3 ;  /* 0x0000000f0d067291 */ /* 0x000fe2000f8e18ff */
[----:B------:R-:W-:Y:S01]  /*1ce0*/  SHF.L.U32 R0, R12, 0x1f, RZ ;  /* 0x0000001f0c007819 */ /* 0x000fe200000006ff */
[----:B------:R-:W-:Y:S02]  /*1cf0*/  UISETP.GE.U32.AND UP0, UPT, UR49, 0x1f, UPT ;  /* 0x0000001f3100788c */ /* 0x000fe4000bf06070 */
[----:B------:R-:W-:Y:S02]  /*1d00*/  USHF.L.U32 UR35, UR47, 0x6, URZ ;  /* 0x000000062f237899 */ /* 0x000fe400080006ff */
[----:B------:R-:W-:Y:S01]  /*1d10*/  UIMAD UR19, UR48, 0x70, UR46 ;  /* 0x00000070301378a4 */ /* 0x000fe2000f8e022e */
[----:B------:R-:W-:Y:S02]  /*1d20*/  UMOV UR14, URZ ;  /* 0x000000ff000e7c82 */ /* 0x000fe40008000000 */
[----:B------:R1:W2:Y:S02]  /*1d30*/  SYNCS.PHASECHK.TRANS64.TRYWAIT P0, [UR6+0x118], R0 ;  /* 0x00011800ff0075a7 */ /* 0x0002a40008001106 */
[----:B------:R-:W-:Y:S07]  /*1d40*/  BRA.U !UP0, `(.L_x_26) ;  /* 0x0000000108c07547 */ /* 0x000fee000b800000 */
[----:B------:R-:W-:Y:S01]  /*1d50*/  UMOV UR8, URZ ;  /* 0x000000ff00087c82 */ /* 0x000fe20008000000 */
[----:B------:R-:W-:-:S05]  /*1d60*/  UMOV UR7, UR13 ;  /* 0x0000000d00077c82 */ /* 0x000fca0008000000 */
.L_x_32:
[----:B--2---:R-:W-:Y:S01]  /*1d70*/  @!P3 MOV R2, 0x1600 ;  /* 0x000016000002b802 */ /* 0x004fe20000000f00 */
[----:B----4-:R-:W-:Y:S01]  /*1d80*/  ULEA UR33, UR7, UR15, 0x3 ;  /* 0x0000000f07217291 */ /* 0x010fe2000f8e18ff */
[----:B-12---:R-:W-:Y:S11]  /*1d90*/  @P0 BRA `(.L_x_27) ;  /* 0x00000000000c0947 */ /* 0x006ff60003800000 */
[----:B------:R-:W-:Y:S04]  /*1da0*/  SHF.L.U32 R3, R12, 0x1f, RZ ;  /* 0x0000001f0c037819 */ /* 0x000fe800000006ff */
[----:B------:R-:W2:Y:S02]  /*1db0*/  SYNCS.PHASECHK.TRANS64.TRYWAIT P0, [UR33+0x118], R3 ;  /* 0x00011803ff0075a7 */ /* 0x000ea40008001121 */
[----:B--2---:R-:W-:Y:S05]  /*1dc0*/  @!P0 BRA `(.L_x_28) ;  /* 0x0000007400248947 */ /* 0x004fea0003800000 */
.L_x_27:
[----:B------:R2:W-:Y:S01]  /*1dd0*/  @!P3 SYNCS.ARRIVE.TRANS64 RZ, [UR33], R2 ;  /* 0x00000002ffffb9a7 */ /* 0x0005e20008000021 */
[----:B------:R-:W-:Y:S04]  /*1de0*/  ULOP3.LUT UR6, UR26, 0x2, URZ, 0xfc, !UPT ;  /* 0x000000021a067892 */ /* 0x000fe8000f8efcff */
[----:B------:R-:W-:Y:S09]  /*1df0*/  UISETP.NE.AND UP0, UPT, UR6, 0x2, UPT ;  /* 0x000000020600788c */ /* 0x000ff2000bf05270 */
[----:B------:R-:W-:Y:S05]  /*1e00*/  BRA.U UP0, `(.L_x_29) ;  /* 0x0000000100047547 */ /* 0x000fea000b800000 */
[----:B---3--:R-:W-:Y:S05]  /*1e10*/  BPT.TRAP 0x1 ;  /* 0x000000040000795c */ /* 0x008fea0000300000 */
.L_x_29:
[----:B------:R-:W-:Y:S04]  /*1e20*/  BSSY.RECONVERGENT B0, `(.L_x_30) ;  /* 0x0000003000007945 */ /* 0x000fe80003800200 */
[----:B------:R-:W-:Y:S05]  /*1e30*/  @P2 BRA `(.L_x_31) ;  /* 0x0000000000042947 */ /* 0x000fea0003800000 */
[----:B---3--:R-:W-:Y:S05]  /*1e40*/  BPT.TRAP 0x1 ;  /* 0x000000040000795c */ /* 0x008fea0000300000 */
.L_x_31:
[----:B---3--:R-:W-:Y:S05]  /*1e50*/  BSYNC.RECONVERGENT B0 ;  /* 0x0000000000007941 */ /* 0x008fea0003800200 */
.L_x_30:
[----:B------:R-:W-:Y:S02]  /*1e60*/  UIADD3 UR6, UPT, UPT, UR7, 0x1, URZ ;  /* 0x0000000107067890 */ /* 0x000fe4000fffe0ff */
[----:B------:R-:W-:Y:S02]  /*1e70*/  UIADD3 UR22, UP1, UPT, UR28, 0x80, URZ ;  /* 0x000000801c167890 */ /* 0x000fe4000ff3e0ff */
[----:B------:R-:W-:Y:S02]  /*1e80*/  UISETP.NE.AND UP0, UPT, UR6, 0x23, UPT ;  /* 0x000000230600788c */ /* 0x000fe4000bf05270 */
[----:B------:R-:W-:Y:S02]  /*1e90*/  ULEA UR32, UR7, UR15, 0xb ;  /* 0x0000000f07207291 */ /* 0x000fe4000f8e58ff */
[----:B------:R-:W-:Y:S02]  /*1ea0*/  USEL UR9, URZ, 0x1, UP0 ;  /* 0x00000001ff097887 */ /* 0x000fe40008000000 */
[----:B------:R-:W-:Y:S02]  /*1eb0*/  USEL UR13, UR6, URZ, UP0 ;  /* 0x000000ff060d7287 */ /* 0x000fe40008000000 */
[----:B------:R-:W-:Y:S02]  /*1ec0*/  USHF.L.U32 UR34, UR8, 0x4, URZ ;  /* 0x0000000408227899 */ /* 0x000fe400080006ff */
[----:B------:R-:W-:Y:S01]  /*1ed0*/  ULEA UR6, UR13, UR15, 0x3 ;  /* 0x0000000f0d067291 */ /* 0x000fe2000f8e18ff */
[----:B------:R-:W-:Y:S01]  /*1ee0*/  LOP3.LUT R12, R12, UR9, RZ, 0x3c, !PT ;  /* 0x000000090c0c7c12 */ /* 0x000fe2000f8e3cff */
[----:B------:R-:W-:Y:S02]  /*1ef0*/  UIADD3.X UR23, UPT, UPT, URZ, UR29, URZ, UP1, !UPT ;  /* 0x0000001dff177290 */ /* 0x000fe40008ffe4ff */
[----:B------:R-:W-:Y:S01]  /*1f00*/  UIADD3 UR32, UPT, UPT, UR32, 0x7500, URZ ;  /* 0x0000750020207890 */ /* 0x000fe2000fffe0ff */
[----:B-1----:R-:W-:Y:S01]  /*1f10*/  SHF.L.U32 R0, R12, 0x1f, RZ ;  /* 0x0000001f0c007819 */ /* 0x002fe200000006ff */
[----:B------:R-:W-:Y:S02]  /*1f20*/  UIADD3 UR10, UP0, UPT, UR28, 0x180, URZ ;  /* 0x000001801c0a7890 */ /* 0x000fe4000ff1e0ff */
[----:B------:R-:W-:Y:S01]  /*1f30*/  UIADD3 UR8, UPT, UPT, UR8, 0x1, URZ ;  /* 0x0000000108087890 */ /* 0x000fe2000fffe0ff */
[----:B------:R4:W1:Y:S01]  /*1f40*/  SYNCS.PHASECHK.TRANS64.TRYWAIT P0, [UR6+0x118], R0 ;  /* 0x00011800ff0075a7 */ /* 0x0008620008001106 */
[----:B------:R-:W-:Y:S02]  /*1f50*/  UIMAD UR6, UR7, 0x700, UR4 ;  /* 0x00000700070678a4 */ /* 0x000fe4000f8e0204 */
[----:B------:R-:W-:Y:S02]  /*1f60*/  UIADD3.X UR11, UPT, UPT, URZ, UR29, URZ, UP0, !UPT ;  /* 0x0000001dff0b7290 */ /* 0x000fe400087fe4ff */
[----:B------:R-:W-:Y:S01]  /*1f70*/  ULEA UR6, UR6, UR15, 0x1 ;  /* 0x0000000f06067291 */ /* 0x000fe2000f8e08ff */
[----:B------:R-:W-:Y:S01]  /*1f80*/  UMOV UR24, 0x0 ;  /* 0x0000000000187882 */ /* 0x000fe20000000000 */
[----:B------:R-:W-:Y:S02]  /*1f90*/  UMOV UR25, 0x10000000 ;  /* 0x1000000000197882 */ /* 0x000fe40000000000 */
[----:B------:R-:W-:Y:S01]  /*1fa0*/  UIADD3 UR16, UPT, UPT, UR6, 0x18d00, URZ ;  /* 0x00018d0006107890 */ /* 0x000fe2000fffe0ff */
[----:B------:R4:W-:Y:S01]  /*1fb0*/  UTMALDG.3D [UR32], [UR22], desc[UR24] ;  /* 0x00001820160075b4 */ /* 0x0009e20008011000 */
[----:B------:R-:W-:Y:S01]  /*1fc0*/  UISETP.NE.AND UP0, UPT, UR8, UR21, UPT ;  /* 0x000000150800728c */ /* 0x000fe2000bf05270 */
[----:B------:R-:W-:Y:S01]  /*1fd0*/  UMOV UR6, 0x30000 ;  /* 0x0003000000067882 */ /* 0x000fe20000000000 */
[----:B------:R-:W-:Y:S01]  /*1fe0*/  UMOV UR20, UR36 ;  /* 0x0000002400147c82 */ /* 0x000fe20008000000 */
[----:B------:R-:W-:Y:S01]  /*1ff0*/  UMOV UR17, UR33 ;  /* 0x0000002100117c82 */ /* 0x000fe20008000000 */
[----:B------:R-:W-:Y:S01]  /*2000*/  UMOV UR18, UR34 ;  /* 0x0000002200127c82 */ /* 0x000fe20008000000 */
[----:B------:R-:W-:Y:S02]  /*2010*/  UMOV UR14, UR21 ;  /* 0x00000015000e7c82 */ /* 0x000fe40008000000 */
[----:B------:R4:W-:Y:S01]  /*2020*/  UTMALDG.3D.MULTICAST [UR16], [UR10], UR6, desc[UR24] ;  /* 0x000018100a0073b4 */ /* 0x0009e20008011806 */
[----:B------:R-:W-:Y:S01]  /*2030*/  UMOV UR7, UR13 ;  /* 0x0000000d00077c82 */ /* 0x000fe20008000000 */
[----:B------:R-:W-:Y:S05]  /*2040*/  BRA.U UP0, `(.L_x_32) ;  /* 0xfffffffd00487547 */ /* 0x000fea000b83ffff */
.L_x_26:
[----:B----4-:R-:W-:Y:S01]  /*2050*/  ULEA UR6, UR13, UR15, 0x3 ;  /* 0x0000000f0d067291 */ /* 0x010fe2000f8e18ff */
[----:B-1----:R-:W-:Y:S01]  /*2060*/  SHF.L.U32 R0, R12, 0x1f, RZ ;  /* 0x0000001f0c007819 */ /* 0x002fe200000006ff */
[----:B------:R-:W-:Y:S01]  /*2070*/  @!P1 SYNCS.ARRIVE.TRANS64.A1T0 RZ, [UR15+0x258], RZ ;  /* 0x000258ffffff99a7 */ /* 0x000fe2000810000f */
[----:B------:R-:W-:-:S06]  /*2080*/  UISETP.GT.AND UP0, UPT, UR43, UR41, UPT ;  /* 0x000000292b00728c */ /* 0x000fcc000bf04270 */
[----:B--2---:R1:W2:Y:S03]  /*2090*/  SYNCS.PHASECHK.TRANS64.TRYWAIT P0, [UR6+0x118], R0 ;  /* 0x00011800ff0075a7 */ /* 0x0042a60008001106 */
[----:B------:R-:W-:Y:S05]  /*20a0*/  BRA.U !UP0, `(.L_x_33) ;  /* 0x0000000108bc7547 */ /* 0x000fea000b800000 */
[----:B------:R-:W-:Y:S01]  /*20b0*/  UIADD3 UR27, UPT, UPT, UR45, UR14, URZ ;  /* 0x0000000e2d1b7290 */ /* 0x000fe2000fffe0ff */
[----:B------:R-:W-:-:S11]  /*20c0*/  UMOV UR6, UR13 ;  /* 0x0000000d00067c82 */ /* 0x000fd60008000000 */
.L_x_39:
[----:B--2---:R-:W-:Y:S01]  /*20d0*/  @!P3 MOV R2, 0x1600 ;  /* 0x000016000002b802 */ /* 0x004fe20000000f00 */
[----:B----4-:R-:W-:Y:S01]  /*20e0*/  ULEA UR9, UR6, UR15, 0x3 ;  /* 0x0000000f06097291 */ /* 0x010fe2000f8e18ff */
[----:B-12---:R-:W-:Y:S11]  /*20f0*/  @P0 BRA `(.L_x_34) ;  /* 0x00000000000c0947 */ /* 0x006ff60003800000 */
[----:B------:R-:W-:Y:S04]  /*2100*/  SHF.L.U32 R3, R12, 0x1f, RZ ;  /* 0x0000001f0c037819 */ /* 0x000fe800000006ff */
[----:B------:R-:W2:Y:S02]  /*2110*/  SYNCS.PHASECHK.TRANS64.TRYWAIT P0, [UR9+0x118], R3 ;  /* 0x00011803ff0075a7 */ /* 0x000ea40008001109 */
[----:B--2---:R-:W-:Y:S05]  /*2120*/  @!P0 BRA `(.L_x_35) ;  /* 0x0000007000648947 */ /* 0x004fea0003800000 */
.L_x_34:
[----:B------:R2:W-:Y:S01]  /*2130*/  @!P3 SYNCS.ARRIVE.TRANS64 RZ, [UR9], R2 ;  /* 0x00000002ffffb9a7 */ /* 0x0005e20008000009 */
[----:B------:R-:W-:Y:S04]  /*2140*/  ULOP3.LUT UR7, UR26, 0x2, URZ, 0xfc, !UPT ;  /* 0x000000021a077892 */ /* 0x000fe8000f8efcff */
[----:B------:R-:W-:Y:S09]  /*2150*/  UISETP.NE.AND UP0, UPT, UR7, 0x2, UPT ;  /* 0x000000020700788c */ /* 0x000ff2000bf05270 */
[----:B------:R-:W-:Y:S05]  /*2160*/  BRA.U UP0, `(.L_x_36) ;  /* 0x0000000100047547 */ /* 0x000fea000b800000 */
[----:B---3--:R-:W-:Y:S05]  /*2170*/  BPT.TRAP 0x1 ;  /* 0x000000040000795c */ /* 0x008fea0000300000 */
.L_x_36:
[----:B------:R-:W-:Y:S04]  /*2180*/  BSSY.RECONVERGENT B0, `(.L_x_37) ;  /* 0x0000003000007945 */ /* 0x000fe80003800200 */
[----:B------:R-:W-:Y:S05]  /*2190*/  @P2 BRA `(.L_x_38) ;  /* 0x0000000000042947 */ /* 0x000fea0003800000 */
[----:B---3--:R-:W-:Y:S05]  /*21a0*/  BPT.TRAP 0x1 ;  /* 0x000000040000795c */ /* 0x008fea0000300000 */
.L_x_38:
[----:B---3--:R-:W-:Y:S05]  /*21b0*/  BSYNC.RECONVERGENT B0 ;  /* 0x0000000000007941 */ /* 0x008fea0003800200 */
.L_x_37:
[----:B------:R-:W-:Y:S02]  /*21c0*/  UIADD3 UR7, UPT, UPT, UR6, 0x1, URZ ;  /* 0x0000000106077890 */ /* 0x000fe4000fffe0ff */
[----:B------:R-:W-:Y:S02]  /*21d0*/  UIADD3 UR22, UP1, UPT, UR28, 0x80, URZ ;  /* 0x000000801c167890 */ /* 0x000fe4000ff3e0ff */
[----:B------:R-:W-:Y:S02]  /*21e0*/  UISETP.NE.AND UP0, UPT, UR7, 0x23, UPT ;  /* 0x000000230700788c */ /* 0x000fe4000bf05270 */
[----:B------:R-:W-:Y:S02]  /*21f0*/  USHF.L.U32 UR10, UR14, 0x4, URZ ;  /* 0x000000040e0a7899 */ /* 0x000fe400080006ff */
[----:B------:R-:W-:Y:S02]  /*2200*/  USEL UR8, URZ, 0x1, UP0 ;  /* 0x00000001ff087887 */ /* 0x000fe40008000000 */
[----:B------:R-:W-:Y:S02]  /*2210*/  USEL UR13, UR7, URZ, UP0 ;  /* 0x000000ff070d7287 */ /* 0x000fe40008000000 */
[----:B------:R-:W-:Y:S02]  /*2220*/  UIADD3.X UR23, UPT, UPT, URZ, UR29, URZ, UP1, !UPT ;  /* 0x0000001dff177290 */ /* 0x000fe40008ffe4ff */
[----:B------:R-:W-:Y:S01]  /*2230*/  ULEA UR7, UR13, UR15, 0x3 ;  /* 0x0000000f0d077291 */ /* 0x000fe2000f8e18ff */
[----:B------:R-:W-:Y:S01]  /*2240*/  LOP3.LUT R12, R12, UR8, RZ, 0x3c, !PT ;  /* 0x000000080c0c7c12 */ /* 0x000fe2000f8e3cff */
[----:B------:R-:W-:Y:S02]  /*2250*/  ULEA UR8, UR6, UR15, 0xb ;  /* 0x0000000f06087291 */ /* 0x000fe4000f8e58ff */
[----:B------:R-:W-:Y:S01]  /*2260*/  UIADD3 UR24, UP0, UPT, UR28, 0x180, URZ ;  /* 0x000001801c187890 */ /* 0x000fe2000ff1e0ff */
[----:B-1----:R-:W-:Y:S01]  /*2270*/  SHF.L.U32 R0, R12, 0x1f, RZ ;  /* 0x0000001f0c007819 */ /* 0x002fe200000006ff */
[----:B------:R-:W-:Y:S02]  /*2280*/  UIADD3 UR8, UPT, UPT, UR8, 0x7500, URZ ;  /* 0x0000750008087890 */ /* 0x000fe4000fffe0ff */
[----:B------:R-:W-:Y:S01]  /*2290*/  UIMAD UR16, UR6, 0xe00, UR5 ;  /* 0x00000e00061078a4 */ /* 0x000fe2000f8e0205 */
[----:B------:R4:W1:Y:S01]  /*22a0*/  SYNCS.PHASECHK.TRANS64.TRYWAIT P0, [UR7+0x118], R0 ;  /* 0x00011800ff0075a7 */ /* 0x0008620008001107 */
[----:B------:R-:W-:Y:S01]  /*22b0*/  UMOV UR30, 0x0 ;  /* 0x00000000001e7882 */ /* 0x000fe20000000000 */
[----:B------:R-:W-:Y:S01]  /*22c0*/  UMOV UR31, 0x10000000 ;  /* 0x10000000001f7882 */ /* 0x000fe20000000000 */
[----:B------:R-:W-:Y:S01]  /*22d0*/  UMOV UR11, UR35 ;  /* 0x00000023000b7c82 */ /* 0x000fe20008000000 */
[----:B------:R-:W-:Y:S01]  /*22e0*/  UMOV UR12, UR36 ;  /* 0x00000024000c7c82 */ /* 0x000fe20008000000 */
[----:B------:R-:W-:Y:S01]  /*22f0*/  UIADD3.X UR25, UPT, UPT, URZ, UR29, URZ, UP0, !UPT ;  /* 0x0000001dff197290 */ /* 0x000fe200087fe4ff */
[----:B------:R4:W-:Y:S01]  /*2300*/  UTMALDG.3D [UR8], [UR22], desc[UR30] ;  /* 0x00001e08160075b4 */ /* 0x0009e20008011000 */
[----:B------:R-:W-:Y:S01]  /*2310*/  UIADD3 UR14, UPT, UPT, UR14, 0x1, URZ ;  /* 0x000000010e0e7890 */ /* 0x000fe2000fffe0ff */
[----:B------:R-:W-:Y:S01]  /*2320*/  UMOV UR7, 0x30000 ;  /* 0x0003000000077882 */ /* 0x000fe20000000000 */
[----:B------:R-:W-:Y:S01]  /*2330*/  UMOV UR20, UR36 ;  /* 0x0000002400147c82 */ /* 0x000fe20008000000 */
[----:B------:R-:W-:Y:S01]  /*2340*/  UMOV UR17, UR9 ;  /* 0x0000000900117c82 */ /* 0x000fe20008000000 */
[----:B------:R-:W-:Y:S01]  /*2350*/  UMOV UR18, UR10 ;  /* 0x0000000a00127c82 */ /* 0x000fe20008000000 */
[----:B------:R-:W-:Y:S02]  /*2360*/  UISETP.NE.AND UP0, UPT, UR14, UR27, UPT ;  /* 0x0000001b0e00728c */ /* 0x000fe4000bf05270 */
[----:B------:R4:W-:Y:S01]  /*2370*/  UTMALDG.3D.MULTICAST [UR16], [UR24], UR7, desc[UR30] ;  /* 0x00001e10180073b4 */ /* 0x0009e20008011807 */
[----:B------:R-:W-:Y:S06]  /*2380*/  UMOV UR6, UR13 ;  /* 0x0000000d00067c82 */ /* 0x000fec0008000000 */
[----:B------:R-:W-:Y:S05]  /*2390*/  BRA.U UP0, `(.L_x_39) ;  /* 0xfffffffd004c7547 */ /* 0x000fea000b83ffff */
.L_x_33:
[C---:B------:R-:W-:Y:S01]  /*23a0*/  LEA R3, R11.reuse, UR15, 0x3 ;  /* 0x0000000f0b037c11 */ /* 0x040fe2000f8e18ff */
[----:B------:R-:W-:Y:S01]  /*23b0*/  NOP ;  /* 0x0000000000007918 */ /* 0x000fe20000000000 */
[----:B-1--4-:R-:W-:Y:S02]  /*23c0*/  SHF.L.U32 R0, R10, 0x1f, RZ ;  /* 0x0000001f0a007819 */ /* 0x012fe400000006ff */
[----:B------:R-:W-:Y:S02]  /*23d0*/  LEA R4, R11, UR15, 0x4 ;  /* 0x0000000f0b047c11 */ /* 0x000fe4000f8e20ff */
[----:B--2---:R-:W1:Y:S02]  /*23e0*/  SYNCS.PHASECHK.TRANS64.TRYWAIT P0, [R3+URZ+0x260], R0 ;  /* 0x00026000030075a7 */ /* 0x004e6400080011ff */
[----:B-1----:R-:W-:Y:S05]  /*23f0*/  @!P0 BRA `(.L_x_40) ;  /* 0x0000006c00c88947 */ /* 0x002fea0003800000 */
.L_x_150:
[----:B------:R-:W2:Y:S01]  /*2400*/  LDS.128 R4, [R4+0x2f0] ;  /* 0x0002f00004047984 */ /* 0x000ea20000000c00 */
[----:B------:R-:W-:Y:S01]  /*2410*/  UISETP.GE.AND UP0, UPT, UR42, 0x1, UPT ;  /* 0x000000012a00788c */ /* 0x000fe2000bf06270 */
[----:B------:R-:W-:Y:S01]  /*2420*/  @!PT LDS RZ, [RZ] ;  /* 0x00000000fffff984 */ /* 0x000fe20000000800 */
[----:B------:R-:W-:Y:S01]  /*2430*/  @!PT LDS RZ, [RZ] ;  /* 0x00000000fffff984 */ /* 0x000fe20000000800 */
[----:B------:R-:W-:Y:S01]  /*2440*/  @!PT LDS RZ, [RZ] ;  /* 0x00000000fffff984 */ /* 0x000fe20000000800 */
[----:B------:R-:W-:Y:S01]  /*2450*/  @!PT LDS RZ, [RZ] ;  /* 0x00000000fffff984 */ /* 0x000fe20000000800 */
[----:B------:R4:W-:Y:S06]  /*2460*/  MEMBAR.ALL.CTA ;  /* 0x0000000000007992 */ /* 0x0009ec0000008000 */
[----:B----4-:R-:W4:Y:S01]  /*2470*/  FENCE.VIEW.ASYNC.S ;  /* 0x00000000000073c6 */ /* 0x010f220000000000 */
[----:B--2---:R-:W-:-:S13]  /*2480*/  LOP3.LUT P0, RZ, R6, 0x1, RZ, 0xc0, !PT ;  /* 0x0000000106ff7812 */ /* 0x004fda000780c0ff */
[----:B----4-:R-:W-:Y:S01]  /*2490*/  VOTEU.ANY UP1, P0 ;  /* 0x0000000000ff7886 */ /* 0x010fe20000020100 */
[----:B------:R-:W-:-:S13]  /*24a0*/  PLOP3.LUT P0, PT, PT, PT, UP1, 0x80, 0x8 ;  /* 0x000000000008781c */ /* 0x000fda0003f0f018 */
[----:B-1----:R-:W-:Y:S02]  /*24b0*/  @P0 LOP3.LUT R0, R5, 0xffff, RZ, 0xc0, !PT ;  /* 0x0000ffff05000812 */ /* 0x002fe400078ec0ff */
[----:B------:R-:W-:Y:S02]  /*24c0*/  @P0 MOV R2, R4 ;  /* 0x0000000400020202 */ /* 0x000fe40000000f00 */
[----:B------:R-:W-:Y:S01]  /*24d0*/  @P0 R2UR UR7, R0 ;  /* 0x00000000000702ca */ /* 0x000fe200000e0000 */
[----:B------:R-:W-:Y:S01]  /*24e0*/  VIADD R0, R3, 0x270 ;  /* 0x0000027003007836 */ /* 0x000fe20000000000 */
[----:B------:R-:W-:Y:S02]  /*24f0*/  @P0 SHF.R.U32.HI R4, RZ, 0x10, R5 ;  /* 0x00000010ff040819 */ /* 0x000fe40000011605 */
[----:B------:R-:W-:Y:S02]  /*2500*/  @P0 R2UR UR8, R2 ;  /* 0x00000000020802ca */ /* 0x000fe400000e0000 */
[----:B------:R-:W-:-:S02]  /*2510*/  PRMT R0, RZ, 0x654, R0 ;  /* 0x00000654ff007816 */ /* 0x000fc40000000000 */
[----:B------:R-:W-:Y:S02]  /*2520*/  @P0 R2UR UR6, R4 ;  /* 0x00000000040602ca */ /* 0x000fe400000e0000 */
[----:B------:R1:W-:Y:S03]  /*2530*/  SYNCS.ARRIVE.TRANS64.RED.A1T0 RZ, [R0+URZ], RZ ;  /* 0x000000ff00ff79a7 */ /* 0x0003e600081004ff */
[----:B------:R-:W-:-:S04]  /*2540*/  @UP1 UMOV UR37, UR7 ;  /* 0x0000000700251c82 */ /* 0x000fc80008000000 */
[----:B------:R-:W-:-:S04]  /*2550*/  @UP1 UMOV UR38, UR8 ;  /* 0x0000000800261c82 */ /* 0x000fc80008000000 */
[----:B------:R-:W-:Y:S01]  /*2560*/  @UP1 UMOV UR36, UR6 ;  /* 0x0000000600241c82 */ /* 0x000fe20008000000 */
[----:B------:R-:W-:Y:S05]  /*2570*/  BRA.U !UP0, `(.L_x_41) ;  /* 0x0000000108d47547 */ /* 0x000fea000b800000 */
[----:B------:R-:W3:Y:S01]  /*2580*/  LDCU.128 UR16, c[0x0][0xb10] ;  /* 0x00016200ff1077ac */ /* 0x000ee20008000c00 */
[----:B------:R-:W2:Y:S01]  /*2590*/  LDCU UR12, c[0x0][0xb20] ;  /* 0x00016400ff0c77ac */ /* 0x000ea20008000800 */
[----:B------:R-:W4:Y:S01]  /*25a0*/  LDCU UR20, c[0x0][0xb0c] ;  /* 0x00016180ff1477ac */ /* 0x000f220008000800 */
[----:B------:R-:W1:Y:S01]  /*25b0*/  LDCU.64 UR10, c[0x0][0xb28] ;  /* 0x00016500ff0a77ac */ /* 0x000e620008000a00 */
[----:B------:R-:W-:Y:S02]  /*25c0*/  UISETP.NE.AND UP3, UPT, UR42, 0x1, UPT ;  /* 0x000000012a00788c */ /* 0x000fe4000bf65270 */
[----:B---3--:R-:W-:Y:S02]  /*25d0*/  UIMAD.WIDE.U32 UR8, UR39, UR19, URZ ;  /* 0x00000013270872a5 */ /* 0x008fe4000f8e00ff */
[----:B------:R-:W-:Y:S02]  /*25e0*/  UIMAD.WIDE.U32 UR6, UR40, UR16, URZ ;  /* 0x00000010280672a5 */ /* 0x000fe4000f8e00ff */
[----:B------:R-:W-:-:S02]  /*25f0*/  UISETP.NE.AND UP0, UPT, UR18, 0x1, UPT ;  /* 0x000000011200788c */ /* 0x000fc4000bf05270 */
[----:B------:R-:W-:Y:S01]  /*2600*/  UIMAD.WIDE.U32 UR30, UR37, UR19, URZ ;  /* 0x00000013251e72a5 */ /* 0x000fe2000f8e00ff */
[----:B------:R-:W-:Y:S02]  /*2610*/  UMOV UR8, UR9 ;  /* 0x0000000900087c82 */ /* 0x000fe40008000000 */
[----:B------:R-:W-:Y:S01]  /*2620*/  UMOV UR6, UR7 ;  /* 0x0000000700067c82 */ /* 0x000fe20008000000 */
[----:B--2---:R-:W-:Y:S02]  /*2630*/  USHF.R.U32.HI UR8, URZ, UR12, UR8 ;  /* 0x0000000cff087299 */ /* 0x004fe40008011608 */
[----:B----4-:R-:W-:Y:S02]  /*2640*/  UISETP.NE.AND UP2, UPT, UR20, 0x1, UPT ;  /* 0x000000011400788c */ /* 0x010fe4000bf45270 */
[----:B------:R-:W-:Y:S02]  /*2650*/  USHF.R.U32.HI UR6, URZ, UR17, UR6 ;  /* 0x00000011ff067299 */ /* 0x000fe40008011606 */
[----:B------:R-:W-:-:S02]  /*2660*/  USEL UR7, UR39, UR8, !UP0 ;  /* 0x0000000827077287 */ /* 0x000fc4000c000000 */
[----:B------:R-:W-:Y:S02]  /*2670*/  USEL UR8, UR40, UR6, !UP2 ;  /* 0x0000000628087287 */ /* 0x000fe4000d000000 */
[----:B-1----:R-:W-:Y:S01]  /*2680*/  UIMAD.WIDE.U32 UR22, UR7, UR10, URZ ;  /* 0x0000000a071672a5 */ /* 0x002fe2000f8e00ff */
[----:B------:R-:W-:Y:S01]  /*2690*/  UMOV UR6, UR31 ;  /* 0x0000001f00067c82 */ /* 0x000fe20008000000 */
[----:B------:R-:W-:Y:S02]  /*26a0*/  UIMAD.WIDE.U32 UR24, UR38, UR16, URZ ;  /* 0x00000010261872a5 */ /* 0x000fe4000f8e00ff */
[----:B------:R-:W-:-:S03]  /*26b0*/  UIMAD.WIDE.U32 UR30, UR8, UR10, URZ ;  /* 0x0000000a081e72a5 */ /* 0x000fc6000f8e00ff */
[----:B------:R-:W-:Y:S01]  /*26c0*/  UMOV UR22, UR23 ;  /* 0x0000001700167c82 */ /* 0x000fe20008000000 */
[----:B------:R-:W-:Y:S02]  /*26d0*/  USHF.R.U32.HI UR6, URZ, UR12, UR6 ;  /* 0x0000000cff067299 */ /* 0x000fe40008011606 */
[----:B------:R-:W-:Y:S01]  /*26e0*/  @UP3 USHF.R.U32.HI UR7, URZ, UR11, UR22 ;  /* 0x0000000bff073299 */ /* 0x000fe20008011616 */
[----:B------:R-:W-:Y:S01]  /*26f0*/  UMOV UR24, UR25 ;  /* 0x0000001900187c82 */ /* 0x000fe20008000000 */
[----:B------:R-:W-:Y:S01]  /*2700*/  UMOV UR30, UR31 ;  /* 0x0000001f001e7c82 */ /* 0x000fe20008000000 */
[----:B------:R-:W-:Y:S02]  /*2710*/  USHF.R.U32.HI UR17, URZ, UR17, UR24 ;  /* 0x00000011ff117299 */ /* 0x000fe40008011618 */
[----:B------:R-:W-:Y:S02]  /*2720*/  USEL UR6, UR37, UR6, !UP0 ;  /* 0x0000000625067287 */ /* 0x000fe4000c000000 */
[----:B------:R-:W-:-:S02]  /*2730*/  @UP3 USHF.R.U32.HI UR8, URZ, UR11, UR30 ;  /* 0x0000000bff083299 */ /* 0x000fc4000801161e */
[----:B------:R-:W-:Y:S02]  /*2740*/  UIMAD UR9, UR42, UR7, URZ ;  /* 0x000000072a0972a4 */ /* 0x000fe4000f8e02ff */
[----:B------:R-:W-:Y:S02]  /*2750*/  USEL UR7, UR38, UR17, !UP2 ;  /* 0x0000001126077287 */ /* 0x000fe4000d000000 */
[----:B------:R-:W-:Y:S02]  /*2760*/  UIMAD UR12, UR42, UR8, URZ ;  /* 0x000000082a0c72a4 */ /* 0x000fe4000f8e02ff */
[----:B------:R-:W-:Y:S02]  /*2770*/  UISETP.GE.AND UP0, UPT, UR6, UR9, UPT ;  /* 0x000000090600728c */ /* 0x000fe4000bf06270 */
[----:B------:R-:W-:Y:S02]  /*2780*/  UIMAD.WIDE.U32 UR22, UR6, UR10, URZ ;  /* 0x0000000a061672a5 */ /* 0x000fe4000f8e00ff */
[----:B------:R-:W-:-:S02]  /*2790*/  UISETP.GE.OR UP0, UPT, UR7, UR12, UP0 ;  /* 0x0000000c0700728c */ /* 0x000fc40008706670 */
[----:B------:R-:W-:Y:S02]  /*27a0*/  UIMAD.WIDE.U32 UR16, UR7, UR10, URZ ;  /* 0x0000000a071072a5 */ /* 0x000fe4000f8e00ff */
[----:B------:R-:W-:Y:S01]  /*27b0*/  UIADD3 UR12, UPT, UPT, -UR6, URZ, URZ ;  /* 0x000000ff060c7290 */ /* 0x000fe2000fffe1ff */
[----:B------:R-:W-:Y:S01]  /*27c0*/  UMOV UR10, UR23 ;  /* 0x00000017000a7c82 */ /* 0x000fe20008000000 */
[----:B------:R-:W-:Y:S02]  /*27d0*/  UIADD3 UR14, UPT, UPT, -UR7, URZ, URZ ;  /* 0x000000ff070e7290 */ /* 0x000fe4000fffe1ff */
[----:B------:R-:W-:-:S03]  /*27e0*/  USHF.R.U32.HI UR10, URZ, UR11, UR10 ;  /* 0x0000000bff0a7299 */ /* 0x000fc6000801160a */
[----:B------:R-:W-:Y:S01]  /*27f0*/  @!UP0 UMOV UR9, UR17 ;  /* 0x0000001100098c82 */ /* 0x000fe20008000000 */
[----:B------:R-:W-:Y:S02]  /*2800*/  UIMAD UR12, UR18, UR12, UR37 ;  /* 0x0000000c120c72a4 */ /* 0x000fe4000f8e0225 */
[----:B------:R-:W-:Y:S02]  /*2810*/  USEL UR10, UR6, UR10, !UP3 ;  /* 0x0000000a060a7287 */ /* 0x000fe4000d800000 */
[----:B------:R-:W-:Y:S02]  /*2820*/  @!UP0 USHF.R.U32.HI UR9, URZ, UR11, UR9 ;  /* 0x0000000bff098299 */ /* 0x000fe40008011609 */
[----:B------:R-:W-:Y:S02]  /*2830*/  UIADD3 UR11, UPT, UPT, -UR10, URZ, URZ ;  /* 0x000000ff0a0b7290 */ /* 0x000fe4000fffe1ff */
[----:B------:R-:W-:Y:S02]  /*2840*/  @!UP0 USEL UR9, UR7, UR9, !UP3 ;  /* 0x0000000907098287 */ /* 0x000fe4000d800000 */
[----:B------:R-:W-:-:S02]  /*2850*/  UIMAD UR11, UR42, UR11, UR6 ;  /* 0x0000000b2a0b72a4 */ /* 0x000fc4000f8e0206 */
[----:B------:R-:W-:Y:S02]  /*2860*/  @!UP0 UIADD3 UR10, UPT, UPT, UR10, -UR9, URZ ;  /* 0x800000090a0a8290 */ /* 0x000fe4000fffe0ff */
[----:B------:R-:W-:Y:S02]  /*2870*/  @!UP0 UIMAD UR9, UR11, UR8, UR9 ;  /* 0x000000080b0982a4 */ /* 0x000fe4000f8e0209 */
[----:B------:R-:W-:Y:S02]  /*2880*/  @!UP0 UIMAD UR6, UR42, UR10, UR7 ;  /* 0x0000000a2a0682a4 */ /* 0x000fe4000f8e0207 */
[----:B------:R-:W-:Y:S02]  /*2890*/  UIMAD UR8, UR20, UR14, UR38 ;  /* 0x0000000e140872a4 */ /* 0x000fe4000f8e0226 */
[----:B------:R-:W-:Y:S01]  /*28a0*/  UIMAD UR37, UR6, UR18, UR12 ;  /* 0x00000012062572a4 */ /* 0x000fe2000f8e020c */
[----:B------:R-:W-:Y:S02]  /*28b0*/  @!UP0 UMOV UR7, UR9 ;  /* 0x0000000900078c82 */ /* 0x000fe40008000000 */
[----:B------:R-:W-:-:S12]  /*28c0*/  UIMAD UR38, UR7, UR20, UR8 ;  /* 0x00000014072672a4 */ /* 0x000fd8000f8e0208 */
.L_x_41:
[----:B------:R-:W2:Y:S02]  /*28d0*/  LDCU UR6, c[0x0][0xb30] ;  /* 0x00016600ff0677ac */ /* 0x000ea40008000800 */
[----:B--2---:R-:W-:-:S09]  /*28e0*/  UISETP.NE.AND UP0, UPT, UR6, 0x1, UPT ;  /* 0x000000010600788c */ /* 0x004fd2000bf05270 */
[----:B------:R-:W-:Y:S05]  /*28f0*/  BRA.U UP0, `(.L_x_42) ;  /* 0x0000000100447547 */ /* 0x000fea000b800000 */
[----:B------:R-:W2:Y:S01]  /*2900*/  LDCU.128 UR16, c[0x0][0xb10] ;  /* 0x00016200ff1077ac */ /* 0x000ea20008000c00 */
[----:B------:R-:W4:Y:S01]  /*2910*/  LDCU UR10, c[0x0][0xb0c] ;  /* 0x00016180ff0a77ac */ /* 0x000f220008000800 */
[----:B------:R-:W1:Y:S01]  /*2920*/  LDCU UR11, c[0x0][0xb20] ;  /* 0x00016400ff0b77ac */ /* 0x000e620008000800 */
[----:B--2---:R-:W-:Y:S02]  /*2930*/  UIMAD.WIDE.U32 UR8, UR38, UR16, URZ ;  /* 0x00000010260872a5 */ /* 0x004fe4000f8e00ff */
[----:B------:R-:W-:Y:S02]  /*2940*/  UIMAD.WIDE.U32 UR6, UR37, UR19, URZ ;  /* 0x00000013250672a5 */ /* 0x000fe4000f8e00ff */
[----:B----4-:R-:W-:Y:S02]  /*2950*/  UISETP.NE.AND UP2, UPT, UR10, 0x1, UPT ;  /* 0x000000010a00788c */ /* 0x010fe4000bf45270 */
[----:B------:R-:W-:Y:S01]  /*2960*/  UISETP.NE.AND UP0, UPT, UR18, 0x1, UPT ;  /* 0x000000011200788c */ /* 0x000fe2000bf05270 */
[----:B------:R-:W-:-:S02]  /*2970*/  UMOV UR8, UR9 ;  /* 0x0000000900087c82 */ /* 0x000fc40008000000 */
[----:B------:R-:W-:Y:S01]  /*2980*/  UMOV UR6, UR7 ;  /* 0x0000000700067c82 */ /* 0x000fe20008000000 */
[----:B------:R-:W-:Y:S02]  /*2990*/  USHF.R.U32.HI UR17, URZ, UR17, UR8 ;  /* 0x00000011ff117299 */ /* 0x000fe40008011608 */
[----:B-1----:R-:W-:Y:S02]  /*29a0*/  USHF.R.U32.HI UR6, URZ, UR11, UR6 ;  /* 0x0000000bff067299 */ /* 0x002fe40008011606 */
[----:B------:R-:W-:Y:S02]  /*29b0*/  USEL UR7, UR38, UR17, !UP2 ;  /* 0x0000001126077287 */ /* 0x000fe4000d000000 */
[----:B------:R-:W-:-:S04]  /*29c0*/  USEL UR6, UR37, UR6, !UP0 ;  /* 0x0000000625067287 */ /* 0x000fc8000c000000 */
[----:B------:R-:W-:Y:S02]  /*29d0*/  UIADD3 UR8, UPT, UPT, UR7, -UR6, URZ ;  /* 0x8000000607087290 */ /* 0x000fe4000fffe0ff */
[----:B------:R-:W-:Y:S02]  /*29e0*/  UIADD3 UR6, UPT, UPT, -UR7, UR6, URZ ;  /* 0x0000000607067290 */ /* 0x000fe4000fffe1ff */
[----:B------:R-:W-:Y:S02]  /*29f0*/  UIMAD UR37, UR8, UR18, UR37 ;  /* 0x00000012082572a4 */ /* 0x000fe4000f8e0225 */
[----:B------:R-:W-:-:S12]  /*2a00*/  UIMAD UR38, UR6, UR10, UR38 ;  /* 0x0000000a062672a4 */ /* 0x000fd8000f8e0226 */
.L_x_42:
[----:B------:R-:W-:Y:S01]  /*2a10*/  VIADD R11, R11, 0x1 ;  /* 0x000000010b0b7836 */ /* 0x000fe20000000000 */
[----:B------:R-:W-:Y:S01]  /*2a20*/  PLOP3.LUT P1, PT, PT, PT, PT, 0x80, 0x8 ;  /* 0x000000000008781c */ /* 0x000fe20003f2f070 */
[----:B------:R-:W-:Y:S02]  /*2a30*/  UIADD3 UR47, UPT, UPT, UR38, UR59, URZ ;  /* 0x0000003b262f7290 */ /* 0x000fe4000fffe0ff */
[----:B------:R-:W-:Y:S01]  /*2a40*/  UIADD3 UR48, UPT, UPT, UR37, UR58, URZ ;  /* 0x0000003a25307290 */ /* 0x000fe2000fffe0ff */
[----:B------:R-:W-:-:S04]  /*2a50*/  ISETP.NE.AND P0, PT, R11, 0x2, PT ;  /* 0x000000020b00780c */ /* 0x000fc80003f05270 */
[----:B-1----:R-:W-:Y:S02]  /*2a60*/  SEL R0, RZ, 0x1, P0 ;  /* 0x00000001ff007807 */ /* 0x002fe40000000000 */
[----:B------:R-:W-:Y:S02]  /*2a70*/  SEL R11, R11, RZ, P0 ;  /* 0x000000ff0b0b7207 */ /* 0x000fe40000000000 */
[----:B------:R-:W-:Y:S01]  /*2a80*/  LOP3.LUT R10, R10, R0, RZ, 0x3c, !PT ;  /* 0x000000000a0a7212 */ /* 0x000fe200078e3cff */
[----:B------:R-:W-:Y:S06]  /*2a90*/  BRA.U UP1, `(.L_x_43) ;  /* 0xfffffff1015c7547 */ /* 0x000fec000b83ffff */
[----:B------:R-:W-:Y:S01]  /*2aa0*/  UIADD3 UR15, UPT, UPT, UR15, 0x118, URZ ;  /* 0x000001180f0f7890 */ /* 0x000fe2000fffe0ff */
[----:B------:R-:W-:-:S03]  /*2ab0*/  SHF.L.U32 R2, R12, 0x1f, RZ ;  /* 0x0000001f0c027819 */ /* 0x000fc600000006ff */
[----:B------:R-:W-:-:S09]  /*2ac0*/  ULEA UR4, UR13, UR15, 0x3 ;  /* 0x0000000f0d047291 */ /* 0x000fd2000f8e18ff */
[----:B------:R-:W1:Y:S02]  /*2ad0*/  SYNCS.PHASECHK.TRANS64.TRYWAIT P0, [UR4], R2 ;  /* 0x00000002ff0075a7 */ /* 0x000e640008001104 */
[----:B-1----:R-:W-:Y:S05]  /*2ae0*/  @!P0 BRA `(.L_x_44) ;  /* 0x0000006800208947 */ /* 0x002fea0003800000 */
.L_x_152:
[----:B------:R-:W-:-:S04]  /*2af0*/  UIADD3 UR4, UPT, UPT, UR13, 0x1, URZ ;  /* 0x000000010d047890 */ /* 0x000fc8000fffe0ff */
[----:B------:R-:W-:-:S04]  /*2b00*/  UISETP.NE.AND UP0, UPT, UR4, 0x23, UPT ;  /* 0x000000230400788c */ /* 0x000fc8000bf05270 */
[----:B------:R-:W-:Y:S02]  /*2b10*/  USEL UR6, URZ, 0x1, UP0 ;  /* 0x00000001ff067887 */ /* 0x000fe40008000000 */
[----:B------:R-:W-:-:S04]  /*2b20*/  USEL UR4, UR4, URZ, UP0 ;  /* 0x000000ff04047287 */ /* 0x000fc80008000000 */
[----:B------:R-:W-:Y:S01]  /*2b30*/  ULEA UR5, UR4, UR15, 0x3 ;  /* 0x0000000f04057291 */ /* 0x000fe2000f8e18ff */
[----:B-1----:R-:W-:-:S04]  /*2b40*/  LOP3.LUT R2, R12, UR6, RZ, 0x3c, !PT ;  /* 0x000000060c027c12 */ /* 0x002fc8000f8e3cff */
[----:B------:R-:W-:-:S04]  /*2b50*/  SHF.L.U32 R3, R2, 0x1f, RZ ;  /* 0x0000001f02037819 */ /* 0x000fc800000006ff */
[----:B------:R-:W1:Y:S02]  /*2b60*/  SYNCS.PHASECHK.TRANS64.TRYWAIT P0, [UR5], R3 ;  /* 0x00000003ff0075a7 */ /* 0x000e640008001105 */
[----:B-1----:R-:W-:Y:S05]  /*2b70*/  @!P0 BRA `(.L_x_45) ;  /* 0x0000006800148947 */ /* 0x002fea0003800000 */
.L_x_154:
[----:B------:R-:W-:-:S04]  /*2b80*/  UIADD3 UR4, UPT, UPT, UR4, 0x1, URZ ;  /* 0x0000000104047890 */ /* 0x000fc8000fffe0ff */
[----:B------:R-:W-:-:S04]  /*2b90*/  UISETP.NE.AND UP0, UPT, UR4, 0x23, UPT ;  /* 0x000000230400788c */ /* 0x000fc8000bf05270 */
[----:B------:R-:W-:Y:S02]  /*2ba0*/  USEL UR6, URZ, 0x1, UP0 ;  /* 0x00000001ff067887 */ /* 0x000fe40008000000 */
[----:B------:R-:W-:-:S04]  /*2bb0*/  USEL UR4, UR4, URZ, UP0 ;  /* 0x000000ff04047287 */ /* 0x000fc80008000000 */
[----:B------:R-:W-:Y:S01]  /*2bc0*/  ULEA UR5, UR4, UR15, 0x3 ;  /* 0x0000000f04057291 */ /* 0x000fe2000f8e18ff */
[----:B------:R-:W-:-:S04]  /*2bd0*/  LOP3.LUT R2, R2, UR6, RZ, 0x3c, !PT ;  /* 0x0000000602027c12 */ /* 0x000fc8000f8e3cff */
[----:B-1----:R-:W-:-:S04]  /*2be0*/  SHF.L.U32 R3, R2, 0x1f, RZ ;  /* 0x0000001f02037819 */ /* 0x002fc800000006ff */
[----:B------:R-:W1:Y:S02]  /*2bf0*/  SYNCS.PHASECHK.TRANS64.TRYWAIT P0, [UR5], R3 ;  /* 0x00000003ff0075a7 */ /* 0x000e640008001105 */
[----:B-1----:R-:W-:Y:S05]  /*2c00*/  @!P0 BRA `(.L_x_46) ;  /* 0x0000006800088947 */ /* 0x002fea0003800000 */
.L_x_156:
        /* <DEDUP_REMOVED lines=9> */
.L_x_158:
        /* <DEDUP_REMOVED lines=9> */
.L_x_160:
        /* <DEDUP_REMOVED lines=9> */
.L_x_162:
        /* <DEDUP_REMOVED lines=9> */
.L_x_164:
        /* <DEDUP_REMOVED lines=9> */
.L_x_166:
        /* <DEDUP_REMOVED lines=9> */
.L_x_168:
        /* <DEDUP_REMOVED lines=9> */
.L_x_170:
        /* <DEDUP_REMOVED lines=9> */
.L_x_172:
        /* <DEDUP_REMOVED lines=9> */
.L_x_174:
        /* <DEDUP_REMOVED lines=9> */
.L_x_176:
        /* <DEDUP_REMOVED lines=9> */
.L_x_178:
        /* <DEDUP_REMOVED lines=9> */
.L_x_180:
        /* <DEDUP_REMOVED lines=9> */
.L_x_182:
        /* <DEDUP_REMOVED lines=9> */
.L_x_184:
        /* <DEDUP_REMOVED lines=9> */
.L_x_186:
        /* <DEDUP_REMOVED lines=9> */
.L_x_188:
        /* <DEDUP_REMOVED lines=9> */
.L_x_190:
        /* <DEDUP_REMOVED lines=9> */
.L_x_192:
        /* <DEDUP_REMOVED lines=9> */
.L_x_194:
        /* <DEDUP_REMOVED lines=9> */
.L_x_196:
        /* <DEDUP_REMOVED lines=9> */
.L_x_198:
        /* <DEDUP_REMOVED lines=9> */
.L_x_200:
        /* <DEDUP_REMOVED lines=9> */
.L_x_202:
        /* <DEDUP_REMOVED lines=9> */
.L_x_204:
        /* <DEDUP_REMOVED lines=9> */
.L_x_206:
        /* <DEDUP_REMOVED lines=9> */
.L_x_208:
        /* <DEDUP_REMOVED lines=9> */
.L_x_210:
        /* <DEDUP_REMOVED lines=9> */
.L_x_212:
        /* <DEDUP_REMOVED lines=9> */
.L_x_214:
        /* <DEDUP_REMOVED lines=9> */
.L_x_216:
        /* <DEDUP_REMOVED lines=9> */
.L_x_218:
[----:B------:R-:W-:-:S04]  /*3d80*/  UIADD3 UR4, UPT, UPT, UR4, 0x1, URZ ;  /* 0x0000000104047890 */ /* 0x000fc8000fffe0ff */
[----:B------:R-:W-:-:S04]  /*3d90*/  UISETP.NE.AND UP0, UPT, UR4, 0x23, UPT ;  /* 0x000000230400788c */ /* 0x000fc8000bf05270 */
[----:B------:R-:W-:Y:S02]  /*3da0*/  USEL UR5, URZ, 0x1, UP0 ;  /* 0x00000001ff057887 */ /* 0x000fe40008000000 */
[----:B------:R-:W-:-:S04]  /*3db0*/  USEL UR4, UR4, URZ, UP0 ;  /* 0x000000ff04047287 */ /* 0x000fc80008000000 */
[----:B------:R-:W-:Y:S01]  /*3dc0*/  ULEA UR4, UR4, UR15, 0x3 ;  /* 0x0000000f04047291 */ /* 0x000fe2000f8e18ff */
[----:B------:R-:W-:-:S04]  /*3dd0*/  LOP3.LUT R2, R2, UR5, RZ, 0x3c, !PT ;  /* 0x0000000502027c12 */ /* 0x000fc8000f8e3cff */
[----:B------:R-:W-:Y:S01]  /*3de0*/  SHF.L.U32 R2, R2, 0x1f, RZ ;  /* 0x0000001f02027819 */ /* 0x000fe200000006ff */
[----:B-1----:R-:W-:-:S07]  /*3df0*/  IMAD.U32 R0, RZ, RZ, UR4 ;  /* 0x00000004ff007e24 */ /* 0x002fce000f8e00ff */
.L_x_78:
[----:B-1----:R1:W2:Y:S02]  /*3e00*/  SYNCS.PHASECHK.TRANS64.TRYWAIT P0, [R0+URZ], R2 ;  /* 0x00000002000075a7 */ /* 0x0022a400080011ff */
[----:B--2---:R-:W-:Y:S05]  /*3e10*/  @!P0 NANOSLEEP.SYNCS 0x989680 ;  /* 0x009896800000895d */ /* 0x004fea0003900000 */
[----:B------:R-:W2:Y:S02]  /*3e20*/  @!P0 SYNCS.PHASECHK.TRANS64 P0, [R0+URZ], R2 ;  /* 0x00000002000085a7 */ /* 0x000ea400080010ff */
[----:B--23--:R-:W-:Y:S05]  /*3e30*/  @P0 EXIT ;  /* 0x000000000000094d */ /* 0x00cfea0003800000 */
[----:B------:R-:W-:Y:S05]  /*3e40*/  BRA `(.L_x_78) ;  /* 0xfffffffc00ec7947 */ /* 0x000fea000383ffff */
.L_x_23:
[----:B------:R-:W-:-:S04]  /*3e50*/  UISETP.NE.AND UP0, UPT, UR44, URZ, UPT ;  /* 0x000000ff2c00728c */ /* 0x000fc8000bf05270 */
[----:B------:R-:W-:-:S09]  /*3e60*/  UISETP.NE.OR UP0, UPT, UR20, 0x1, UP0 ;  /* 0x000000011400788c */ /* 0x000fd20008705670 */
[----:B------:R-:W-:Y:S05]  /*3e70*/  BRA.U UP0, `(.L_x_79) ;  /* 0x0000000500487547 */ /* 0x000fea000b800000 */
[----:B------:R-:W-:Y:S01]  /*3e80*/  ISETP.GE.U32.AND P2, PT, R0, 0x2, PT ;  /* 0x000000020000780c */ /* 0x000fe20003f46070 */
[----:B------:R-:W-:Y:S01]  /*3e90*/  IMAD.MOV.U32 R12, RZ, RZ, 0x1 ;  /* 0x00000001ff0c7424 */ /* 0x000fe200078e00ff */
[----:B------:R-:W-:Y:S02]  /*3ea0*/  CS2R R10, SRZ ;  /* 0x00000000000a7805 */ /* 0x000fe4000001ff00 */
[----:B------:R-:W-:Y:S01]  /*3eb0*/  CS2R R8, SRZ ;  /* 0x0000000000087805 */ /* 0x000fe2000001ff00 */
[----:B------:R-:W-:Y:S01]  /*3ec0*/  UMOV UR4, 0x400 ;  /* 0x0000040000047882 */ /* 0x000fe20000000000 */
[----:B------:R-:W-:Y:S01]  /*3ed0*/  UMOV UR5, URZ ;  /* 0x000000ff00057c82 */ /* 0x000fe20008000000 */
[----:B------:R-:W-:-:S12]  /*3ee0*/  ULEA UR44, UR44, UR4, 0x18 ;  /* 0x000000042c2c7291 */ /* 0x000fd8000f8ec0ff */
.L_x_83:
[----:B------:R-:W-:Y:S02]  /*3ef0*/  LEA R2, R8, UR44, 0x3 ;  /* 0x0000002c08027c11 */ /* 0x000fe4000f8e18ff */
[----:B------:R-:W-:-:S03]  /*3f00*/  SHF.L.U32 R4, R9, 0x1f, RZ ;  /* 0x0000001f09047819 */ /* 0x000fc600000006ff */
[----:B------:R-:W-:Y:S01]  /*3f10*/  VIADD R5, R2, 0x2d0 ;  /* 0x000002d002057836 */ /* 0x000fe20000000000 */
[----:B------:R-:W1:Y:S02]  /*3f20*/  SYNCS.PHASECHK.TRANS64.TRYWAIT P0, [R2+URZ+0x2c0], R4 ;  /* 0x0002c004020075a7 */ /* 0x000e6400080011ff */
[----:B-1----:R-:W-:Y:S05]  /*3f30*/  @!P0 BRA `(.L_x_80) ;  /* 0x00000060003c8947 */ /* 0x002fea0003800000 */
.L_x_219:
[----:B------:R-:W-:Y:S01]  /*3f40*/  ULEA UR4, UR5, UR44, 0x3 ;  /* 0x0000002c05047291 */ /* 0x000fe2000f8e18ff */
[----:B-1----:R-:W-:Y:S01]  /*3f50*/  PRMT R2, RZ, 0x654, R5 ;  /* 0x00000654ff027816 */ /* 0x002fe20000000005 */
[----:B------:R-:W-:Y:S01]  /*3f60*/  @!P2 IMAD.MOV.U32 R4, RZ, RZ, 0x10 ;  /* 0x00000010ff04a424 */ /* 0x000fe200078e00ff */
[----:B------:R-:W-:Y:S01]  /*3f70*/  SHF.L.U32 R5, R12, 0x1f, RZ ;  /* 0x0000001f0c057819 */ /* 0x000fe200000006ff */
[----:B------:R-:W-:Y:S01]  /*3f80*/  UIADD3 UR6, UPT, UPT, UR4, 0x260, URZ ;  /* 0x0000026004067890 */ /* 0x000fe2000fffe0ff */
[----:B------:R1:W-:Y:S05]  /*3f90*/  SYNCS.ARRIVE.TRANS64.RED.A1T0 RZ, [R2+URZ], RZ ;  /* 0x000000ff02ff79a7 */ /* 0x0003ea00081004ff */
[----:B------:R-:W-:Y:S01]  /*3fa0*/  IMAD.U32 R6, RZ, RZ, UR6 ;  /* 0x00000006ff067e24 */ /* 0x000fe2000f8e00ff */
[----:B------:R-:W2:Y:S04]  /*3fb0*/  SYNCS.PHASECHK.TRANS64.TRYWAIT P0, [UR4+0x270], R5 ;  /* 0x00027005ff0075a7 */ /* 0x000ea80008001104 */
[----:B------:R-:W-:Y:S01]  /*3fc0*/  PRMT R6, R0, 0x654, R6 ;  /* 0x0000065400067816 */ /* 0x000fe20000000006 */
[----:B-12---:R-:W-:Y:S06]  /*3fd0*/  @!P0 BRA `(.L_x_81) ;  /* 0x0000006000288947 */ /* 0x006fec0003800000 */
.L_x_221:
[----:B------:R-:W-:Y:S01]  /*3fe0*/  ULEA UR6, UR5, UR44, 0x4 ;  /* 0x0000002c05067291 */ /* 0x000fe2000f8e20ff */
[----:B------:R-:W-:Y:S01]  /*3ff0*/  SEL R3, R6, R3, !P2 ;  /* 0x0000000306037207 */ /* 0x000fe20005000000 */
[----:B------:R-:W-:Y:S01]  /*4000*/  UIADD3 UR7, UPT, UPT, UR4, 0x260, URZ ;  /* 0x0000026004077890 */ /* 0x000fe2000fffe0ff */
[----:B-1----:R-:W-:Y:S01]  /*4010*/  LEA R2, R11, UR44, 0x3 ;  /* 0x0000002c0b027c11 */ /* 0x002fe2000f8e18ff */
[----:B------:R-:W-:Y:S01]  /*4020*/  UIADD3 UR6, UPT, UPT, UR6, 0x2f0, URZ ;  /* 0x000002f006067890 */ /* 0x000fe2000fffe0ff */
[----:B------:R1:W-:Y:S01]  /*4030*/  @!P2 SYNCS.ARRIVE.TRANS64.RED RZ, [R3+URZ], R4 ;  /* 0x0000000403ffa9a7 */ /* 0x0003e200080004ff */
[----:B------:R-:W-:Y:S01]  /*4040*/  UIADD3 UR4, UPT, UPT, UR5, 0x1, URZ ;  /* 0x0000000105047890 */ /* 0x000fe2000fffe0ff */
[----:B------:R-:W-:-:S03]  /*4050*/  VIADD R8, R8, 0x1 ;  /* 0x0000000108087836 */ /* 0x000fc60000000000 */
[----:B------:R-:W-:Y:S02]  /*4060*/  UISETP.NE.AND UP0, UPT, UR4, 0x2, UPT ;  /* 0x000000020400788c */ /* 0x000fe4000bf05270 */
[----:B------:R-:W-:Y:S01]  /*4070*/  ISETP.NE.AND P0, PT, R8, 0x2, PT ;  /* 0x000000020800780c */ /* 0x000fe20003f05270 */
[----:B------:R-:W-:Y:S06]  /*4080*/  UGETNEXTWORKID.BROADCAST [UR6], [UR7] ;  /* 0x00000000060073ca */ /* 0x000fec0008000100 */
[----:B------:R-:W-:Y:S02]  /*4090*/  USEL UR6, URZ, 0x1, UP0 ;  /* 0x00000001ff067887 */ /* 0x000fe40008000000 */
[----:B------:R-:W-:-:S04]  /*40a0*/  USEL UR5, UR4, URZ, UP0 ;  /* 0x000000ff04057287 */ /* 0x000fc80008000000 */
[----:B------:R-:W-:Y:S02]  /*40b0*/  LOP3.LUT R12, R12, UR6, RZ, 0x3c, !PT ;  /* 0x000000060c0c7c12 */ /* 0x000fe4000f8e3cff */
[----:B-1----:R-:W-:-:S04]  /*40c0*/  SHF.L.U32 R4, R10, 0x1f, RZ ;  /* 0x0000001f0a047819 */ /* 0x002fc800000006ff */
[----:B------:R-:W1:Y:S02]  /*40d0*/  SYNCS.PHASECHK.TRANS64.TRYWAIT P1, [R2+URZ+0x260], R4 ;  /* 0x00026004020075a7 */ /* 0x000e6400080211ff */
[----:B-1----:R-:W-:Y:S05]  /*40e0*/  @!P1 BRA `(.L_x_82) ;  /* 0x0000005c00fc9947 */ /* 0x002fea0003800000 */
.L_x_222:
[C---:B-1----:R-:W-:Y:S01]  /*40f0*/  LEA R4, R11.reuse, UR44, 0x4 ;  /* 0x0000002c0b047c11 */ /* 0x042fe2000f8e20ff */
[----:B------:R-:W-:Y:S01]  /*4100*/  VIADD R2, R2, 0x270 ;  /* 0x0000027002027836 */ /* 0x000fe20000000000 */
[----:B------:R-:W-:Y:S01]  /*4110*/  SEL R8, R8, RZ, P0 ;  /* 0x000000ff08087207 */ /* 0x000fe20000000000 */
[----:B------:R-:W-:-:S03]  /*4120*/  VIADD R11, R11, 0x1 ;  /* 0x000000010b0b7836 */ /* 0x000fc60000000000 */
[----:B------:R-:W1:Y:S01]  /*4130*/  LDS.128 R4, [R4+0x2f0] ;  /* 0x0002f00004047984 */ /* 0x000e620000000c00 */
[----:B------:R-:W-:Y:S02]  /*4140*/  PRMT R2, RZ, 0x654, R2 ;  /* 0x00000654ff027816 */ /* 0x000fe40000000002 */
[C---:B------:R-:W-:Y:S01]  /*4150*/  ISETP.NE.AND P1, PT, R11.reuse, 0x2, PT ;  /* 0x000000020b00780c */ /* 0x040fe20003f25270 */
[----:B------:R-:W-:Y:S01]  /*4160*/  @!PT LDS RZ, [RZ] ;  /* 0x00000000fffff984 */ /* 0x000fe20000000800 */
[----:B------:R-:W-:Y:S01]  /*4170*/  @!PT LDS RZ, [RZ] ;  /* 0x00000000fffff984 */ /* 0x000fe20000000800 */
[----:B------:R-:W-:Y:S01]  /*4180*/  @!PT LDS RZ, [RZ] ;  /* 0x00000000fffff984 */ /* 0x000fe20000000800 */
[----:B------:R-:W-:Y:S01]  /*4190*/  @!PT LDS RZ, [RZ] ;  /* 0x00000000fffff984 */ /* 0x000fe20000000800 */
[----:B------:R2:W-:Y:S06]  /*41a0*/  MEMBAR.ALL.CTA ;  /* 0x0000000000007992 */ /* 0x0005ec0000008000 */
[----:B--2---:R-:W2:Y:S01]  /*41b0*/  FENCE.VIEW.ASYNC.S ;  /* 0x00000000000073c6 */ /* 0x004ea20000000000 */
[----:B------:R-:W-:Y:S01]  /*41c0*/  SEL R11, R11, RZ, P1 ;  /* 0x000000ff0b0b7207 */ /* 0x000fe20000800000 */
[----:B--2---:R2:W-:Y:S01]  /*41d0*/  SYNCS.ARRIVE.TRANS64.RED.A1T0 RZ, [R2+URZ], RZ ;  /* 0x000000ff02ff79a7 */ /* 0x0045e200081004ff */
[----:B-1----:R-:W-:-:S02]  /*41e0*/  LOP3.LUT P3, RZ, R6, 0x1, RZ, 0xc0, !PT ;  /* 0x0000000106ff7812 */ /* 0x002fc4000786c0ff */
[----:B------:R-:W-:-:S04]  /*41f0*/  SEL R4, RZ, 0x1, P1 ;  /* 0x00000001ff047807 */ /* 0x000fc80000800000 */
[----:B------:R-:W-:Y:S02]  /*4200*/  LOP3.LUT R10, R10, R4, RZ, 0x3c, !PT ;  /* 0x000000040a0a7212 */ /* 0x000fe400078e3cff */
[----:B--2---:R-:W-:-:S04]  /*4210*/  SEL R2, RZ, 0x1, P0 ;  /* 0x00000001ff027807 */ /* 0x004fc80000000000 */
[----:B------:R-:W-:Y:S01]  /*4220*/  LOP3.LUT R9, R9, R2, RZ, 0x3c, !PT ;  /* 0x0000000209097212 */ /* 0x000fe200078e3cff */
[----:B------:R-:W-:Y:S06]  /*4230*/  @P3 BRA `(.L_x_83) ;  /* 0xfffffffc002c3947 */ /* 0x000fec000383ffff */
[----:B------:R-:W-:Y:S01]  /*4240*/  ULEA UR4, UR5, UR44, 0x3 ;  /* 0x0000002c05047291 */ /* 0x000fe2000f8e18ff */
[----:B------:R-:W-:-:S08]  /*4250*/  SHF.L.U32 R2, R12, 0x1f, RZ ;  /* 0x0000001f0c027819 */ /* 0x000fd000000006ff */
[----:B------:R-:W1:Y:S02]  /*4260*/  SYNCS.PHASECHK.TRANS64 P0, [UR4+0x270], R2 ;  /* 0x00027002ff0075a7 */ /* 0x000e640008001004 */
[----:B-1----:R-:W-:Y:S05]  /*4270*/  @P0 BRA `(.L_x_84) ;  /* 0x0000000000080947 */ /* 0x002fea0003800000 */
[----:B------:R-:W1:Y:S02]  /*4280*/  SYNCS.PHASECHK.TRANS64.TRYWAIT P0, [UR4+0x270], R2 ;  /* 0x00027002ff0075a7 */ /* 0x000e640008001104 */
[----:B-1----:R-:W-:Y:S05]  /*4290*/  @!P0 BRA `(.L_x_85) ;  /* 0x0000005c00a48947 */ /* 0x002fea0003800000 */
.L_x_84:
[----:B------:R-:W-:-:S04]  /*42a0*/  UIADD3 UR6, UPT, UPT, UR5, 0x1, URZ ;  /* 0x0000000105067890 */ /* 0x000fc8000fffe0ff */
[----:B------:R-:W-:-:S04]  /*42b0*/  UISETP.NE.AND UP0, UPT, UR6, 0x2, UPT ;  /* 0x000000020600788c */ /* 0x000fc8000bf05270 */
[----:B------:R-:W-:Y:S02]  /*42c0*/  USEL UR7, URZ, 0x1, UP0 ;  /* 0x00000001ff077887 */ /* 0x000fe40008000000 */
[----:B------:R-:W-:-:S04]  /*42d0*/  USEL UR6, UR6, URZ, UP0 ;  /* 0x000000ff06067287 */ /* 0x000fc80008000000 */
[----:B------:R-:W-:Y:S01]  /*42e0*/  ULEA UR6, UR6, UR44, 0x3 ;  /* 0x0000002c06067291 */ /* 0x000fe2000f8e18ff */
[----:B-1----:R-:W-:-:S04]  /*42f0*/  LOP3.LUT R2, R12, UR7, RZ, 0x3c, !PT ;  /* 0x000000070c027c12 */ /* 0x002fc8000f8e3cff */
[----:B------:R-:W-:-:S04]  /*4300*/  SHF.L.U32 R0, R2, 0x1f, RZ ;  /* 0x0000001f02007819 */ /* 0x000fc800000006ff */
[----:B------:R-:W1:Y:S02]  /*4310*/  SYNCS.PHASECHK.TRANS64 P0, [UR6+0x270], R0 ;  /* 0x00027000ff0075a7 */ /* 0x000e640008001006 */
[----:B-1----:R-:W-:Y:S05]  /*4320*/  @P0 EXIT ;  /* 0x000000000000094d */ /* 0x002fea0003800000 */
[----:B------:R-:W-:Y:S02]  /*4330*/  SHF.L.U32 R2, R2, 0x1f, RZ ;  /* 0x0000001f02027819 */ /* 0x000fe400000006ff */
[----:B------:R-:W-:-:S07]  /*4340*/  MOV R0, UR6 ;  /* 0x0000000600007c02 */ /* 0x000fce0008000f00 */
.L_x_86:
[----:B-1----:R1:W2:Y:S02]  /*4350*/  SYNCS.PHASECHK.TRANS64.TRYWAIT P0, [R0+URZ+0x270], R2 ;  /* 0x00027002000075a7 */ /* 0x0022a400080011ff */
[----:B--2---:R-:W-:Y:S05]  /*4360*/  @!P0 NANOSLEEP.SYNCS 0x989680 ;  /* 0x009896800000895d */ /* 0x004fea0003900000 */
[----:B------:R-:W2:Y:S02]  /*4370*/  @!P0 SYNCS.PHASECHK.TRANS64 P0, [R0+URZ+0x270], R2 ;  /* 0x00027002000085a7 */ /* 0x000ea400080010ff */
[----:B--2---:R-:W-:Y:S05]  /*4380*/  @P0 EXIT ;  /* 0x000000000000094d */ /* 0x004fea0003800000 */
[----:B------:R-:W-:Y:S05]  /*4390*/  BRA `(.L_x_86) ;  /* 0xfffffffc00ec7947 */ /* 0x000fea000383ffff */
.L_x_79:
[----:B------:R-:W-:Y:S05]  /*43a0*/  BRA.U UP5, `(.L_x_87) ;  /* 0x0000000d057c7547 */ /* 0x000fea000b800000 */
[----:B------:R-:W-:Y:S01]  /*43b0*/  UMOV UR4, 0x40 ;  /* 0x0000004000047882 */ /* 0x000fe20000000000 */
[----:B------:R-:W-:Y:S01]  /*43c0*/  NOP ;  /* 0x0000000000007918 */ /* 0x000fe20000000000 */
[----:B------:R-:W-:-:S03]  /*43d0*/  ULEA UR5, UR44, UR4, 0x18 ;  /* 0x000000042c057291 */ /* 0x000fc6000f8ec0ff */
[----:B------:R-:W-:Y:S02]  /*43e0*/  UMOV UR4, 0x400 ;  /* 0x0000040000047882 */ /* 0x000fe40000000000 */
[----:B------:R-:W-:-:S04]  /*43f0*/  ULEA UR44, UR44, UR4, 0x18 ;  /* 0x000000042c2c7291 */ /* 0x000fc8000f8ec0ff */
[----:B------:R-:W1:Y:S02]  /*4400*/  LDS.U8 R0, [UR5+0x1c] ;  /* 0x00001c05ff007984 */ /* 0x000e640008000000 */
[----:B-1----:R-:W-:-:S13]  /*4410*/  ISETP.NE.AND P0, PT, R0, RZ, PT ;  /* 0x000000ff0000720c */ /* 0x002fda0003f05270 */
[----:B------:R-:W-:Y:S05]  /*4420*/  @P0 BRA `(.L_x_88) ;  /* 0x0000000000580947 */ /* 0x000fea0003800000 */
[----:B------:R-:W-:-:S13]  /*4430*/  ELECT P0, URZ, PT ;  /* 0x0000000000ff782f */ /* 0x000fda0003800000 */
[----:B------:R-:W-:Y:S05]  /*4440*/  @!P0 BRA `(.L_x_89) ;  /* 0x0000000000608947 */ /* 0x000fea0003800000 */
[----:B------:R-:W-:Y:S01]  /*4450*/  UMOV UR4, 0x10 ;  /* 0x0000001000047882 */ /* 0x000fe20000000000 */
[----:B------:R-:W-:Y:S01]  /*4460*/  HFMA2 R0, -RZ, RZ, 0, 5.9604644775390625e-08 ;  /* 0x00000001ff007431 */ /* 0x000fe200000001ff */
[----:B------:R-:W-:-:S03]  /*4470*/  MOV R3, 0xffff ;  /* 0x0000ffff00037802 */ /* 0x000fc60000000f00 */
[----:B------:R-:W-:Y:S04]  /*4480*/  DEPBAR.LE SB1, 0x36 ;  /* 0x00009d800000791a */ /* 0x000fe80000000000 */
[----:B------:R-:W1:Y:S02]  /*4490*/  UTCATOMSWS.FIND_AND_SET.ALIGN UP0, UR4, UR4 ;  /* 0x00000004000475e3 */ /* 0x000e640008000800 */
[----:B-1----:R-:W-:Y:S01]  /*44a0*/  MOV R4, UR4 ;  /* 0x0000000400047c02 */ /* 0x002fe20008000f00 */
[----:B------:R-:W-:Y:S06]  /*44b0*/  BRA.U UP0, `(.L_x_90) ;  /* 0x0000000100187547 */ /* 0x000fec000b800000 */
.L_x_91:
[----:B------:R-:W-:Y:S05]  /*44c0*/  NANOSLEEP 0x64 ;  /* 0x000000640000795d */ /* 0x000fea0003800000 */
[----:B------:R-:W-:-:S05]  /*44d0*/  UMOV UR4, 0x10 ;  /* 0x0000001000047882 */ /* 0x000fca0000000000 */
[----:B------:R-:W-:Y:S04]  /*44e0*/  DEPBAR.LE SB1, 0x36 ;  /* 0x00009d800000791a */ /* 0x000fe80000000000 */
[----:B------:R-:W1:Y:S02]  /*44f0*/  UTCATOMSWS.FIND_AND_SET.ALIGN UP0, UR4, UR4 ;  /* 0x00000004000475e3 */ /* 0x000e640008000800 */
[----:B-1----:R-:W-:Y:S01]  /*4500*/  MOV R4, UR4 ;  /* 0x0000000400047c02 */ /* 0x002fe20008000f00 */
[----:B------:R-:W-:Y:S05]  /*4510*/  BRA.U !UP0, `(.L_x_91) ;  /* 0xfffffffd08e87547 */ /* 0x000fea000b83ffff */
.L_x_90:
[-C--:B------:R-:W-:Y:S02]  /*4520*/  SHF.L.U32 R3, R3, R4.reuse, RZ ;  /* 0x0000000403037219 */ /* 0x080fe400000006ff */
[----:B------:R-:W-:Y:S01]  /*4530*/  SHF.L.U32 R0, R0, R4, RZ ;  /* 0x0000000400007219 */ /* 0x000fe200000006ff */
[----:B------:R-:W-:Y:S02]  /*4540*/  IMAD.SHL.U32 R4, R4, 0x20, RZ ;  /* 0x0000002004047824 */ /* 0x000fe400078e00ff */
[----:B------:R1:W-:Y:S04]  /*4550*/  ATOMS.OR RZ, [UR5+0x14], R3 ;  /* 0x00001403ffff798c */ /* 0x0003e8000b000005 */
[----:B------:R1:W-:Y:S04]  /*4560*/  ATOMS.OR RZ, [UR5+0x18], R0 ;  /* 0x00001800ffff798c */ /* 0x0003e8000b000005 */
[----:B------:R1:W-:Y:S01]  /*4570*/  STS [UR44+0x310], R4 ;  /* 0x00031004ff007988 */ /* 0x0003e2000800082c */
[----:B------:R-:W-:Y:S05]  /*4580*/  BRA `(.L_x_89) ;  /* 0x0000000000107947 */ /* 0x000fea0003800000 */
.L_x_88:
[----:B------:R-:W-:Y:S02]  /*4590*/  MOV R0, 0xffffffff ;  /* 0xffffffff00007802 */ /* 0x000fe40000000f00 */
[----:B------:R-:W-:-:S03]  /*45a0*/  MOV R4, 0x45d0 ;  /* 0x000045d000047802 */ /* 0x000fc60000000f00 */
[----:B------:R1:W-:Y:S04]  /*45b0*/  STS [UR44+0x310], R0 ;  /* 0x00031000ff007988 */ /* 0x0003e8000800082c */
[----:B-1---5:R-:W-:Y:S05]  /*45c0*/  CALL.REL.NOINC `($__internal_1_$__cuda_sm10x_tcgen05_guardrail_trap_phase_invalid_during_alloc) ;  /* 0x0000006000387944 */ /* 0x022fea0003c00000 */
.L_x_89:
[----:B------:R-:W-:Y:S05]  /*45d0*/  WARPSYNC.ALL ;  /* 0x0000000000007948 */ /* 0x000fea0003800000 */
[----:B------:R-:W2:Y:S01]  /*45e0*/  S2UR UR4, SR_CgaCtaId ;  /* 0x00000000000479c3 */ /* 0x000ea20000008800 */
[----:B------:R-:W-:Y:S01]  /*45f0*/  UMOV UR14, 0x400 ;  /* 0x00000400000e7882 */ /* 0x000fe20000000000 */
[----:B------:R-:W-:-:S06]  /*4600*/  NOP ;  /* 0x0000000000007918 */ /* 0x000fcc0000000000 */
[----:B------:R-:W-:Y:S06]  /*4610*/  BAR.ARV 0x6, 0xa0 ;  /* 0x0182800000007b1d */ /* 0x000fec0000002000 */
[----:B------:R-:W3:Y:S01]  /*4620*/  LDCU UR5, c[0x0][0x38c] ;  /* 0x00007180ff0577ac */ /* 0x000ee20008000800 */
[----:B------:R-:W-:Y:S01]  /*4630*/  LOP3.LUT R2, R2, 0xffff, RZ, 0xc0, !PT ;  /* 0x0000ffff02027812 */ /* 0x000fe200078ec0ff */
[----:B------:R-:W-:Y:S01]  /*4640*/  IMAD.MOV.U32 R11, RZ, RZ, 0x1 ;  /* 0x00000001ff0b7424 */ /* 0x000fe200078e00ff */
[----:B------:R-:W-:Y:S01]  /*4650*/  CS2R R8, SRZ ;  /* 0x0000000000087805 */ /* 0x000fe2000001ff00 */
[----:B------:R-:W4:Y:S01]  /*4660*/  LDCU UR8, c[0x0][0x38c] ;  /* 0x00007180ff0877ac */ /* 0x000f220008000800 */
[----:B------:R-:W-:Y:S01]  /*4670*/  R2UR UR16, R2 ;  /* 0x00000000021072ca */ /* 0x000fe200000e0000 */
[----:B------:R-:W-:Y:S01]  /*4680*/  IMAD.MOV.U32 R10, RZ, RZ, RZ ;  /* 0x000000ffff0a7224 */ /* 0x000fe200078e00ff */
[----:B------:R-:W-:Y:S01]  /*4690*/  UMOV UR18, URZ ;  /* 0x000000ff00127c82 */ /* 0x000fe20008000000 */
[----:B------:R-:W-:Y:S01]  /*46a0*/  UMOV UR11, URZ ;  /* 0x000000ff000b7c82 */ /* 0x000fe20008000000 */
[----:B--2---:R-:W-:Y:S01]  /*46b0*/  ULEA UR14, UR4, UR14, 0x18 ;  /* 0x0000000e040e7291 */ /* 0x004fe2000f8ec0ff */
[----:B------:R-:W-:Y:S01]  /*46c0*/  UMOV UR20, 0x0 ;  /* 0x0000000000147882 */ /* 0x000fe20000000000 */
[----:B------:R-:W-:-:S02]  /*46d0*/  UMOV UR21, 0x41c0490 ;  /* 0x041c049000157882 */ /* 0x000fc40000000000 */
[----:B------:R-:W-:Y:S02]  /*46e0*/  UIADD3 UR6, UPT, UPT, UR14, 0x7500, URZ ;  /* 0x000075000e067890 */ /* 0x000fe4000fffe0ff */
[----:B------:R-:W-:Y:S02]  /*46f0*/  UIADD3 UR7, UPT, UPT, UR14, 0x18d00, URZ ;  /* 0x00018d000e077890 */ /* 0x000fe4000fffe0ff */
[----:B---3--:R-:W-:Y:S01]  /*4700*/  UIADD3 UR5, UPT, UPT, UR5, 0xf, URZ ;  /* 0x0000000f05057890 */ /* 0x008fe2000fffe0ff */
[----:B-1----:R-:W1:Y:S01]  /*4710*/  LDS R0, [UR14+0x310] ;  /* 0x0003100eff007984 */ /* 0x002e620008000800 */
[----:B------:R-:W-:Y:S02]  /*4720*/  USHF.R.U32.HI UR6, URZ, 0x4, UR6 ;  /* 0x00000004ff067899 */ /* 0x000fe40008011606 */
[----:B------:R-:W-:Y:S02]  /*4730*/  USHF.R.S32.HI UR4, URZ, 0x1f, UR5 ;  /* 0x0000001fff047899 */ /* 0x000fe40008011405 */
[----:B------:R-:W-:-:S02]  /*4740*/  ULOP3.LUT UR6, UR6, 0x3fff, URZ, 0xc0, !UPT ;  /* 0x00003fff06067892 */ /* 0x000fc4000f8ec0ff */
[----:B------:R-:W-:Y:S02]  /*4750*/  ULEA.HI UR4, UR4, UR5, URZ, 0x4 ;  /* 0x0000000504047291 */ /* 0x000fe4000f8f20ff */
[----:B------:R-:W-:Y:S02]  /*4760*/  USHF.R.U32.HI UR5, URZ, 0x4, UR7 ;  /* 0x00000004ff057899 */ /* 0x000fe40008011607 */
[----:B------:R-:W-:Y:S02]  /*4770*/  USHF.R.S32.HI UR22, URZ, 0x4, UR4 ;  /* 0x00000004ff167899 */ /* 0x000fe40008011404 */
[----:B------:R-:W-:Y:S02]  /*4780*/  ULOP3.LUT UR4, UR5, 0x3fff, URZ, 0xc0, !UPT ;  /* 0x00003fff05047892 */ /* 0x000fe4000f8ec0ff */
[----:B------:R-:W-:Y:S02]  /*4790*/  UISETP.LT.AND UP0, UPT, UR22, 0x1, UPT ;  /* 0x000000011600788c */ /* 0x000fe4000bf01270 */
[----:B------:R-:W-:-:S02]  /*47a0*/  ULOP3.LUT UR17, UR6, 0x10000, URZ, 0xfc, !UPT ;  /* 0x0001000006117892 */ /* 0x000fc4000f8efcff */
[----:B------:R-:W-:Y:S02]  /*47b0*/  USEL UR23, UR22, 0x1, !UP0 ;  /* 0x0000000116177887 */ /* 0x000fe4000c000000 */
[----:B------:R-:W-:Y:S02]  /*47c0*/  ULOP3.LUT UR4, UR4, 0x10000, URZ, 0xfc, !UPT ;  /* 0x0001000004047892 */ /* 0x000fe4000f8efcff */
[----:B------:R-:W-:Y:S02]  /*47d0*/  UIADD3 UR23, UPT, UPT, -UR23, URZ, URZ ;  /* 0x000000ff17177290 */ /* 0x000fe4000fffe1ff */
[----:B----4-:R-:W-:Y:S01]  /*47e0*/  UISETP.GE.AND UP4, UPT, UR8, 0x1, UPT ;  /* 0x000000010800788c */ /* 0x010fe2000bf86270 */
[----:B-1----:R-:W-:-:S15]  /*47f0*/  R2UR UR24, R0 ;  /* 0x00000000001872ca */ /* 0x002fde00000e0000 */
.L_x_98:
[----:B------:R-:W-:Y:S02]  /*4800*/  LEA R0, R10, UR14, 0x3 ;  /* 0x0000000e0a007c11 */ /* 0x000fe4000f8e18ff */
[----:B------:R-:W-:Y:S02]  /*4810*/  SHF.L.U32 R2, R9, 0x1f, RZ ;  /* 0x0000001f09027819 */ /* 0x000fe400000006ff */
[----:B------:R-:W-:Y:S01]  /*4820*/  PLOP3.LUT P0, PT, PT, PT, UP4, 0x80, 0x8 ;  /* 0x000000000008781c */ /* 0x000fe20003f0f048 */
[----:B------:R-:W-:Y:S01]  /*4830*/  VIADD R3, R0, 0x270 ;  /* 0x0000027000037836 */ /* 0x000fe20000000000 */
[----:B-1----:R-:W1:Y:S02]  /*4840*/  SYNCS.PHASECHK.TRANS64.TRYWAIT P1, [R0+URZ+0x260], R2 ;  /* 0x00026002000075a7 */ /* 0x002e6400080211ff */
[----:B-1-3--:R-:W-:Y:S09]  /*4850*/  @!P1 BRA `(.L_x_92) ;  /* 0x00000058004c9947 */ /* 0x00aff20003800000 */
.L_x_224:
[----:B------:R-:W-:Y:S01]  /*4860*/  LEA R4, R10, UR14, 0x4 ;  /* 0x0000000e0a047c11 */ /* 0x000fe2000f8e20ff */
[----:B------:R-:W-:Y:S01]  /*4870*/  @UP4 ULEA UR5, UR11, UR14, 0x3 ;  /* 0x0000000e0b054291 */ /* 0x000fe2000f8e18ff */
[----:B------:R-:W-:Y:S01]  /*4880*/  PLOP3.LUT P2, PT, PT, PT, PT, 0x80, 0x8 ;  /* 0x000000000008781c */ /* 0x000fe20003f4f070 */
[----:B------:R-:W-:Y:S01]  /*4890*/  ULEA UR19, UR18, UR14, 0x3 ;  /* 0x0000000e12137291 */ /* 0x000fe2000f8e18ff */
[----:B------:R-:W-:Y:S02]  /*48a0*/  PRMT R3, RZ, 0x654, R3 ;  /* 0x00000654ff037816 */ /* 0x000fe40000000003 */
[----:B------:R-:W2:Y:S01]  /*48b0*/  LDS.128 R4, [R4+0x2f0] ;  /* 0x0002f00004047984 */ /* 0x000ea20000000c00 */
[----:B-1----:R-:W-:Y:S02]  /*48c0*/  @P0 SHF.L.U32 R2, R8, 0x1f, RZ ;  /* 0x0000001f08020819 */ /* 0x002fe400000006ff */
[----:B------:R-:W-:Y:S01]  /*48d0*/  SHF.L.U32 R0, R11, 0x1f, RZ ;  /* 0x0000001f0b007819 */ /* 0x000fe200000006ff */
[----:B------:R-:W-:Y:S01]  /*48e0*/  @!PT LDS RZ, [RZ] ;  /* 0x00000000fffff984 */ /* 0x000fe20000000800 */
[----:B------:R-:W-:Y:S01]  /*48f0*/  @!PT LDS RZ, [RZ] ;  /* 0x00000000fffff984 */ /* 0x000fe20000000800 */
[----:B------:R-:W-:Y:S01]  /*4900*/  @!PT LDS RZ, [RZ] ;  /* 0x00000000fffff984 */ /* 0x000fe20000000800 */
[----:B------:R-:W-:Y:S01]  /*4910*/  @!PT LDS RZ, [RZ] ;  /* 0x00000000fffff984 */ /* 0x000fe20000000800 */
[----:B------:R1:W-:Y:S06]  /*4920*/  MEMBAR.ALL.CTA ;  /* 0x0000000000007992 */ /* 0x0003ec0000008000 */
[----:B-1----:R-:W1:Y:S02]  /*4930*/  FENCE.VIEW.ASYNC.S ;  /* 0x00000000000073c6 */ /* 0x002e640000000000 */
[----:B-1----:R1:W-:Y:S01]  /*4940*/  SYNCS.ARRIVE.TRANS64.RED.A1T0 RZ, [R3+URZ], RZ ;  /* 0x000000ff03ff79a7 */ /* 0x0023e200081004ff */
[----:B------:R1:W3:Y:S01]  /*4950*/  @P0 SYNCS.PHASECHK.TRANS64.TRYWAIT P2, [UR5], R2 ;  /* 0x00000002ff0005a7 */ /* 0x0002e20008041105 */
[----:B--2---:R-:W-:Y:S01]  /*4960*/  LOP3.LUT P1, RZ, R6, 0x1, RZ, 0xc0, !PT ;  /* 0x0000000106ff7812 */ /* 0x004fe2000782c0ff */
[----:B------:R-:W2:Y:S02]  /*4970*/  SYNCS.PHASECHK.TRANS64.TRYWAIT P0, [UR19+0x2a0], R0 ;  /* 0x0002a000ff0075a7 */ /* 0x000ea40008001113 */
[----:B-123--:R-:W-:Y:S10]  /*4980*/  @!P0 BRA `(.L_x_93) ;  /* 0x0000005800148947 */ /* 0x00eff40003800000 */
.L_x_226:
[----:B------:R-:W-:Y:S01]  /*4990*/  IADD3 R10, PT, PT, R10, 0x1, RZ ;  /* 0x000000010a0a7810 */ /* 0x000fe20007ffe0ff */
[----:B------:R-:W-:Y:S06]  /*49a0*/  BRA.U !UP4, `(.L_x_94) ;  /* 0x000000010c9c7547 */ /* 0x000fec000b800000 */
[----:B------:R-:W-:Y:S02]  /*49b0*/  ULEA.HI UR5, UR18, UR18, URZ, 0x1 ;  /* 0x0000001212057291 */ /* 0x000fe4000f8f08ff */
[----:B------:R-:W-:Y:S02]  /*49c0*/  UPLOP3.LUT UP2, UPT, UPT, UPT, UPT, 0x40, 0x4 ;  /* 0x000000000004789c */ /* 0x000fe40003f4e870 */
[----:B------:R-:W-:Y:S02]  /*49d0*/  USHF.R.U32.HI UR6, URZ, 0x1, UR5 ;  /* 0x00000001ff067899 */ /* 0x000fe40008011605 */
[----:B------:R-:W-:Y:S02]  /*49e0*/  ULOP3.LUT UR15, UR5, 0xffe, URZ, 0xc0, !UPT ;  /* 0x00000ffe050f7892 */ /* 0x000fe4000f8ec0ff */
[----:B------:R-:W-:Y:S02]  /*49f0*/  UIMAD UR5, UR6, 0x70, UR24 ;  /* 0x00000070060578a4 */ /* 0x000fe4000f8e0218 */
[----:B------:R-:W-:Y:S01]  /*4a00*/  UIADD3 UR15, UPT, UPT, -UR15, UR18, URZ ;  /* 0x000000120f0f7290 */ /* 0x000fe2000fffe1ff */
[----:B------:R-:W-:Y:S01]  /*4a10*/  UMOV UR13, UR23 ;  /* 0x00000017000d7c82 */ /* 0x000fe20008000000 */
[----:B------:R-:W-:-:S02]  /*4a20*/  UMOV UR12, UR22 ;  /* 0x00000016000c7c82 */ /* 0x000fc40008000000 */
[----:B------:R-:W-:-:S03]  /*4a30*/  ULEA UR15, UR15, UR5, 0x14 ;  /* 0x000000050f0f7291 */ /* 0x000fc6000f8ea0ff */
[----:B------:R-:W-:-:S09]  /*4a40*/  UMOV UR5, UR11 ;  /* 0x0000000b00057c82 */ /* 0x000fd20008000000 */
.L_x_97:
[----:B------:R-:W-:Y:S02]  /*4a50*/  UIADD3 UR13, UPT, UPT, UR13, 0x1, URZ ;  /* 0x000000010d0d7890 */ /* 0x000fe4000fffe0ff */
[----:B--2---:R-:W-:Y:S02]  /*4a60*/  ULEA UR7, UR5, UR14, 0x3 ;  /* 0x0000000e05077291 */ /* 0x004fe4000f8e18ff */
[----:B------:R-:W-:Y:S01]  /*4a70*/  UISETP.NE.AND UP3, UPT, UR13, URZ, UPT ;  /* 0x000000ff0d00728c */ /* 0x000fe2000bf65270 */
[----:B---3--:R-:W-:Y:S10]  /*4a80*/  @P2 BRA `(.L_x_95) ;  /* 0x00000000000c2947 */ /* 0x008ff40003800000 */
[----:B-1----:R-:W-:Y:S04]  /*4a90*/  SHF.L.U32 R2, R8, 0x1f, RZ ;  /* 0x0000001f08027819 */ /* 0x002fe800000006ff */
[----:B------:R-:W1:Y:S02]  /*4aa0*/  SYNCS.PHASECHK.TRANS64.TRYWAIT P0, [UR7], R2 ;  /* 0x00000002ff0075a7 */ /* 0x000e640008001107 */
[----:B-1----:R-:W-:Y:S05]  /*4ab0*/  @!P0 BRA `(.L_x_96) ;  /* 0x0000005400e08947 */ /* 0x002fea0003800000 */
.L_x_95:
[----:B------:R-:W-:Y:S01]  /*4ac0*/  UISETP.NE.AND UP0, UPT, UR12, 0x1, UPT ;  /* 0x000000010c00788c */ /* 0x000fe2000bf05270 */
[----:B------:R-:W-:Y:S01]  /*4ad0*/  PLOP3.LUT P2, PT, PT, PT, PT, 0x80, 0x8 ;  /* 0x000000000008781c */ /* 0x000fe20003f4f070 */
[----:B------:R-:W-:Y:S02]  /*4ae0*/  UIADD3 UR6, UPT, UPT, UR5, 0x1, URZ ;  /* 0x0000000105067890 */ /* 0x000fe4000fffe0ff */
[----:B------:R-:W-:Y:S02]  /*4af0*/  UIADD3 UR12, UPT, UPT, UR12, -0x1, URZ ;  /* 0xffffffff0c0c7890 */ /* 0x000fe4000fffe0ff */
[----:B------:R-:W-:Y:S01]  /*4b00*/  UISETP.NE.AND UP1, UPT, UR6, 0x23, UPT ;  /* 0x000000230600788c */ /* 0x000fe2000bf25270 */
[----:B------:R-:W-:Y:S01]  /*4b10*/  PLOP3.LUT P0, PT, PT, PT, UP0, 0x80, 0x8 ;  /* 0x000000000008781c */ /* 0x000fe20003f0f008 */
[----:B------:R-:W-:Y:S02]  /*4b20*/  UMOV UR9, 0xc0004010 ;  /* 0xc000401000097882 */ /* 0x000fe40000000000 */
[----:B------:R-:W-:Y:S02]  /*4b30*/  USEL UR8, URZ, 0x1, UP1 ;  /* 0x00000001ff087887 */ /* 0x000fe40008800000 */
[----:B------:R-:W-:Y:S02]  /*4b40*/  USEL UR11, UR6, URZ, UP1 ;  /* 0x000000ff060b7287 */ /* 0x000fe40008800000 */
[----:B------:R-:W-:Y:S02]  /*4b50*/  UIMAD UR6, UR5, 0xe0, UR4 ;  /* 0x000000e0050678a4 */ /* 0x000fe4000f8e0204 */
[----:B------:R-:W-:Y:S01]  /*4b60*/  @UP0 ULEA UR10, UR11, UR14, 0x3 ;  /* 0x0000000e0b0a0291 */ /* 0x000fe2000f8e18ff */
[----:B------:R-:W-:Y:S01]  /*4b70*/  LOP3.LUT R8, R8, UR8, RZ, 0x3c, !PT ;  /* 0x0000000808087c12 */ /* 0x000fe2000f8e3cff */
[----:B------:R-:W-:Y:S03]  /*4b80*/  ULEA UR8, UR5, UR17, 0x7 ;  /* 0x0000001105087291 */ /* 0x000fe6000f8e38ff */
[----:B-1----:R-:W-:Y:S01]  /*4b90*/  @P0 SHF.L.U32 R0, R8, 0x1f, RZ ;  /* 0x0000001f08000819 */ /* 0x002fe200000006ff */
[----:B------:R-:W-:Y:S03]  /*4ba0*/  UMOV UR5, UR11 ;  /* 0x0000000b00057c82 */ /* 0x000fe60008000000 */
[----:B------:R2:W3:Y:S01]  /*4bb0*/  @P0 SYNCS.PHASECHK.TRANS64.TRYWAIT P2, [UR10], R0 ;  /* 0x00000000ff0005a7 */ /* 0x0004e2000804110a */
[----:B------:R-:W-:Y:S03]  /*4bc0*/  UIADD3 UR10, UPT, UPT, UR7, 0x118, URZ ;  /* 0x00000118070a7890 */ /* 0x000fe6000fffe0ff */
[----:B------:R-:W-:Y:S02]  /*4bd0*/  UMOV UR7, 0xc0004010 ;  /* 0xc000401000077882 */ /* 0x000fe40000000000 */
[----:B------:R2:W-:Y:S01]  /*4be0*/  UTCHMMA gdesc[UR8], gdesc[UR6], tmem[UR15], tmem[UR20], idesc[UR21], UP2 ;  /* 0x00ff1406080075ea */ /* 0x0005e2000900000f */
[----:B------:R-:W-:Y:S03]  /*4bf0*/  UPLOP3.LUT UP2, UPT, UPT, UPT, UPT, 0x80, 0x8 ;  /* 0x000000000008789c */ /* 0x000fe60003f4f070 */
[----:B------:R2:W-:Y:S01]  /*4c00*/  UTCBAR.MULTICAST [UR10], URZ, UR16 ;  /* 0x000000ff0a0073e9 */ /* 0x0005e20008000810 */
[----:B------:R-:W-:Y:S07]  /*4c10*/  BRA.U UP3, `(.L_x_97) ;  /* 0xfffffffd038c7547 */ /* 0x000fee000b83ffff */
.L_x_94:
[----:B------:R-:W-:Y:S01]  /*4c20*/  UIADD3 UR5, UPT, UPT, UR18, 0x1, URZ ;  /* 0x0000000112057890 */ /* 0x000fe2000fffe0ff */
[C---:B------:R-:W-:Y:S01]  /*4c30*/  ISETP.NE.AND P0, PT, R10.reuse, 0x2, PT ;  /* 0x000000020a00780c */ /* 0x040fe20003f05270 */
[----:B--2---:R-:W-:Y:S02]  /*4c40*/  UIADD3 UR6, UPT, UPT, UR19, 0x280, URZ ;  /* 0x0000028013067890 */ /* 0x004fe4000fffe0ff */
[----:B------:R-:W-:Y:S01]  /*4c50*/  UISETP.NE.AND UP0, UPT, UR5, 0x4, UPT ;  /* 0x000000040500788c */ /* 0x000fe2000bf05270 */
[----:B-1----:R-:W-:Y:S02]  /*4c60*/  SEL R0, RZ, 0x1, P0 ;  /* 0x00000001ff007807 */ /* 0x002fe40000000000 */
[----:B------:R-:W-:Y:S01]  /*4c70*/  SEL R10, R10, RZ, P0 ;  /* 0x000000ff0a0a7207 */ /* 0x000fe20000000000 */
[----:B------:R-:W-:Y:S01]  /*4c80*/  USEL UR7, URZ, 0x1, UP0 ;  /* 0x00000001ff077887 */ /* 0x000fe20008000000 */
[----:B------:R-:W-:Y:S01]  /*4c90*/  LOP3.LUT R9, R9, R0, RZ, 0x3c, !PT ;  /* 0x0000000009097212 */ /* 0x000fe200078e3cff */
[----:B------:R-:W-:Y:S01]  /*4ca0*/  USEL UR18, UR5, URZ, UP0 ;  /* 0x000000ff05127287 */ /* 0x000fe20008000000 */
[----:B------:R1:W-:Y:S03]  /*4cb0*/  UTCBAR [UR6], URZ ;  /* 0x000000ff060073e9 */ /* 0x0003e600080000ff */
[----:B------:R-:W-:Y:S01]  /*4cc0*/  LOP3.LUT R11, R11, UR7, RZ, 0x3c, !PT ;  /* 0x000000070b0b7c12 */ /* 0x000fe2000f8e3cff */
[----:B------:R-:W-:Y:S07]  /*4cd0*/  @P1 BRA `(.L_x_98) ;  /* 0xfffffff800c81947 */ /* 0x000fee000383ffff */
[----:B------:R-:W2:Y:S01]  /*4ce0*/  S2UR UR8, SR_CgaCtaId ;  /* 0x00000000000879c3 */ /* 0x000ea20000008800 */
[----:B------:R-:W-:Y:S01]  /*4cf0*/  ELECT P0, URZ, PT ;  /* 0x0000000000ff782f */ /* 0x000fe20003800000 */
[----:B------:R-:W-:Y:S01]  /*4d00*/  IMAD.MOV.U32 R0, RZ, RZ, 0x1 ;  /* 0x00000001ff007424 */ /* 0x000fe200078e00ff */
[----:B------:R-:W-:Y:S01]  /*4d10*/  UIADD3 UR14, UPT, UPT, UR14, 0x2a0, URZ ;  /* 0x000002a00e0e7890 */ /* 0x000fe2000fffe0ff */
[----:B------:R-:W-:Y:S01]  /*4d20*/  SHF.L.U32 R2, R11, 0x1f, RZ ;  /* 0x0000001f0b027819 */ /* 0x000fe200000006ff */
[----:B------:R-:W-:-:S03]  /*4d30*/  UMOV UR4, 0x40 ;  /* 0x0000004000047882 */ /* 0x000fc60000000000 */
[----:B------:R-:W-:Y:S01]  /*4d40*/  UVIRTCOUNT.DEALLOC.SMPOOL 0x80 ;  /* 0x000000800000784c */ /* 0x000fe20000000000 */
[----:B--2---:R-:W-:Y:S02]  /*4d50*/  ULEA UR8, UR8, UR4, 0x18 ;  /* 0x0000000408087291 */ /* 0x004fe4000f8ec0ff */
[----:B------:R-:W-:-:S07]  /*4d60*/  ULEA UR4, UR18, UR14, 0x3 ;  /* 0x0000000e12047291 */ /* 0x000fce000f8e18ff */
[----:B------:R2:W-:Y:S02]  /*4d70*/  @P0 STS.U8 [UR8+0x1c], R0 ;  /* 0x00001c00ff000988 */ /* 0x0005e40008000008 */
[----:B------:R-:W4:Y:S02]  /*4d80*/  SYNCS.PHASECHK.TRANS64.TRYWAIT P0, [UR4], R2 ;  /* 0x00000002ff0075a7 */ /* 0x000f240008001104 */
[----:B--2-4-:R-:W-:Y:S05]  /*4d90*/  @!P0 BRA `(.L_x_99) ;  /* 0x0000005400408947 */ /* 0x014fea0003800000 */
.L_x_229:
[----:B------:R-:W-:-:S04]  /*4da0*/  UIADD3 UR4, UPT, UPT, UR18, 0x1, URZ ;  /* 0x0000000112047890 */ /* 0x000fc8000fffe0ff */
[----:B------:R-:W-:-:S04]  /*4db0*/  UISETP.NE.AND UP0, UPT, UR4, 0x4, UPT ;  /* 0x000000040400788c */ /* 0x000fc8000bf05270 */
[----:B-1----:R-:W-:Y:S02]  /*4dc0*/  USEL UR6, URZ, 0x1, UP0 ;  /* 0x00000001ff067887 */ /* 0x002fe40008000000 */
[----:B------:R-:W-:-:S04]  /*4dd0*/  USEL UR4, UR4, URZ, UP0 ;  /* 0x000000ff04047287 */ /* 0x000fc80008000000 */
[----:B------:R-:W-:Y:S01]  /*4de0*/  ULEA UR5, UR4, UR14, 0x3 ;  /* 0x0000000e04057291 */ /* 0x000fe2000f8e18ff */
[----:B--2---:R-:W-:-:S04]  /*4df0*/  LOP3.LUT R2, R11, UR6, RZ, 0x3c, !PT ;  /* 0x000000060b027c12 */ /* 0x004fc8000f8e3cff */
[----:B------:R-:W-:-:S04]  /*4e00*/  SHF.L.U32 R3, R2, 0x1f, RZ ;  /* 0x0000001f02037819 */ /* 0x000fc800000006ff */
[----:B------:R-:W1:Y:S02]  /*4e10*/  SYNCS.PHASECHK.TRANS64.TRYWAIT P0, [UR5], R3 ;  /* 0x00000003ff0075a7 */ /* 0x000e640008001105 */
[----:B-1----:R-:W-:Y:S05]  /*4e20*/  @!P0 BRA `(.L_x_100) ;  /* 0x0000005400348947 */ /* 0x002fea0003800000 */
.L_x_231:
        /* <DEDUP_REMOVED lines=9> */
.L_x_233:
[----:B------:R-:W-:-:S04]  /*4ec0*/  UIADD3 UR4, UPT, UPT, UR4, 0x1, URZ ;  /* 0x0000000104047890 */ /* 0x000fc8000fffe0ff */
[----:B------:R-:W-:-:S04]  /*4ed0*/  UISETP.NE.AND UP0, UPT, UR4, 0x4, UPT ;  /* 0x000000040400788c */ /* 0x000fc8000bf05270 */
[----:B------:R-:W-:Y:S02]  /*4ee0*/  USEL UR5, URZ, 0x1, UP0 ;  /* 0x00000001ff057887 */ /* 0x000fe40008000000 */
[----:B------:R-:W-:-:S04]  /*4ef0*/  USEL UR4, UR4, URZ, UP0 ;  /* 0x000000ff04047287 */ /* 0x000fc80008000000 */
[----:B------:R-:W-:Y:S01]  /*4f00*/  ULEA UR4, UR4, UR14, 0x3 ;  /* 0x0000000e04047291 */ /* 0x000fe2000f8e18ff */
[----:B------:R-:W-:-:S04]  /*4f10*/  LOP3.LUT R2, R2, UR5, RZ, 0x3c, !PT ;  /* 0x0000000502027c12 */ /* 0x000fc8000f8e3cff */
[----:B------:R-:W-:-:S04]  /*4f20*/  SHF.L.U32 R2, R2, 0x1f, RZ ;  /* 0x0000001f02027819 */ /* 0x000fc800000006ff */
[----:B------:R-:W2:Y:S02]  /*4f30*/  SYNCS.PHASECHK.TRANS64.TRYWAIT P0, [UR4], R2 ;  /* 0x00000002ff0075a7 */ /* 0x000ea40008001104 */
[----:B--2---:R-:W-:Y:S05]  /*4f40*/  @!P0 BRA `(.L_x_102) ;  /* 0x00000054001c8947 */ /* 0x004fea0003800000 */
.L_x_235:
[----:B------:R-:W-:Y:S01]  /*4f50*/  NOP ;  /* 0x0000000000007918 */ /* 0x000fe20000000000 */
[----:B-1----:R-:W1:Y:S01]  /*4f60*/  LDS R0, [UR8+0x14] ;  /* 0x00001408ff007984 */ /* 0x002e620008000800 */
[----:B------:R-:W-:Y:S01]  /*4f70*/  ULOP3.LUT UR4, UR24, 0xffff, URZ, 0xc0, !UPT ;  /* 0x0000ffff18047892 */ /* 0x000fe2000f8ec0ff */
[----:B------:R-:W-:Y:S01]  /*4f80*/  UMOV UR5, 0xffff ;  /* 0x0000ffff00057882 */ /* 0x000fe20000000000 */
[----:B------:R-:W-:Y:S02]  /*4f90*/  UMOV UR6, 0x1 ;  /* 0x0000000100067882 */ /* 0x000fe40000000000 */
[----:B------:R-:W-:-:S04]  /*4fa0*/  USHF.R.U32.HI UR4, URZ, 0x5, UR4 ;  /* 0x00000005ff047899 */ /* 0x000fc80008011604 */
[----:B------:R-:W-:Y:S02]  /*4fb0*/  USHF.L.U32 UR5, UR5, UR4, URZ ;  /* 0x0000000405057299 */ /* 0x000fe400080006ff */
[----:B------:R-:W-:-:S04]  /*4fc0*/  USHF.L.U32 UR4, UR6, UR4, URZ ;  /* 0x0000000406047299 */ /* 0x000fc800080006ff */
[----:B-1----:R-:W-:-:S04]  /*4fd0*/  LOP3.LUT R0, R0, UR5, RZ, 0xc0, !PT ;  /* 0x0000000500007c12 */ /* 0x002fc8000f8ec0ff */
[----:B------:R-:W-:-:S13]  /*4fe0*/  ISETP.NE.AND P0, PT, R0, UR5, PT ;  /* 0x0000000500007c0c */ /* 0x000fda000bf05270 */
[----:B------:R-:W-:Y:S05]  /*4ff0*/  @P0 BRA `(.L_x_103) ;  /* 0x0000000000580947 */ /* 0x000fea0003800000 */
[----:B------:R-:W1:Y:S02]  /*5000*/  LDS R0, [UR8+0x18] ;  /* 0x00001808ff007984 */ /* 0x000e640008000800 */
[----:B-1----:R-:W-:-:S04]  /*5010*/  LOP3.LUT R0, R0, UR4, RZ, 0xc0, !PT ;  /* 0x0000000400007c12 */ /* 0x002fc8000f8ec0ff */
[----:B------:R-:W-:-:S13]  /*5020*/  ISETP.NE.AND P0, PT, R0, UR4, PT ;  /* 0x0000000400007c0c */ /* 0x000fda000bf05270 */
[----:B------:R-:W-:Y:S05]  /*5030*/  @P0 BRA `(.L_x_104) ;  /* 0x00000000003c0947 */ /* 0x000fea0003800000 */
[----:B------:R-:W1:Y:S01]  /*5040*/  S2R R2, SR_LANEID ;  /* 0x0000000000027919 */ /* 0x000e620000000000 */
[----:B------:R-:W-:-:S06]  /*5050*/  ULOP3.LUT UR5, URZ, UR5, URZ, 0x33, !UPT ;  /* 0x00000005ff057292 */ /* 0x000fcc000f8e33ff */
[----:B------:R-:W-:-:S04]  /*5060*/  IMAD.U32 R0, RZ, RZ, UR5 ;  /* 0x00000005ff007e24 */ /* 0x000fc8000f8e00ff */
[----:B------:R2:W4:Y:S02]  /*5070*/  REDUX UR7, R0 ;  /* 0x00000000000773c4 */ /* 0x0005240000000000 */
[----:B------:R1:W-:Y:S01]  /*5080*/  UTCATOMSWS.AND URZ, UR5 ;  /* 0x0000000500ff79e3 */ /* 0x0003e20008000000 */
[----:B--2---:R-:W-:Y:S01]  /*5090*/  LOP3.LUT R0, RZ, UR4, RZ, 0x33, !PT ;  /* 0x00000004ff007c12 */ /* 0x004fe2000f8e33ff */
[----:B------:R-:W-:Y:S02]  /*50a0*/  VOTEU.ANY UR4, UPT, PT ;  /* 0x0000000000047886 */ /* 0x000fe400038e0100 */
[----:B------:R-:W-:Y:S02]  /*50b0*/  UFLO.U32 UR4, UR4 ;  /* 0x00000004000472bd */ /* 0x000fe400080e0000 */
[----:B------:R-:W2:Y:S04]  /*50c0*/  REDUX UR6, R0 ;  /* 0x00000000000673c4 */ /* 0x000ea80000000000 */
[----:B-1----:R-:W-:-:S02]  /*50d0*/  ISETP.EQ.U32.AND P0, PT, R2, UR4, PT ;  /* 0x0000000402007c0c */ /* 0x002fc4000bf02070 */
[----:B----4-:R-:W-:-:S11]  /*50e0*/  MOV R2, UR7 ;  /* 0x0000000700027c02 */ /* 0x010fd60008000f00 */
[----:B------:R1:W-:Y:S01]  /*50f0*/  @P0 ATOMS.AND RZ, [UR8+0x14], R2 ;  /* 0x00001402ffff098c */ /* 0x0003e2000a800008 */
[----:B--2---:R-:W-:-:S05]  /*5100*/  IMAD.U32 R0, RZ, RZ, UR6 ;  /* 0x00000006ff007e24 */ /* 0x004fca000f8e00ff */
[----:B------:R1:W-:Y:S01]  /*5110*/  @P0 ATOMS.AND RZ, [UR8+0x18], R0 ;  /* 0x00001800ffff098c */ /* 0x0003e2000a800008 */
[----:B------:R-:W-:Y:S05]  /*5120*/  BRA `(.L_x_105) ;  /* 0x0000000000147947 */ /* 0x000fea0003800000 */
.L_x_104:
[----:B------:R-:W-:Y:S02]  /*5130*/  MOV R2, 0x5150 ;  /* 0x0000515000027802 */ /* 0x000fe40000000f00 */
[----:B---3-5:R-:W-:Y:S05]  /*5140*/  CALL.REL.NOINC `($__internal_0_$__cuda_sm10x_tcgen05_guardrail_trap_col_being_dealloced_not_returned_by_alloc) ;  /* 0x00000054004c7944 */ /* 0x028fea0003c00000 */
[----:B------:R-:W-:Y:S05]  /*5150*/  BRA `(.L_x_105) ;  /* 0x0000000000087947 */ /* 0x000fea0003800000 */
.L_x_103:
[----:B------:R-:W-:Y:S02]  /*5160*/  MOV R2, 0x5180 ;  /* 0x0000518000027802 */ /* 0x000fe40000000f00 */
[----:B---3-5:R-:W-:Y:S05]  /*5170*/  CALL.REL.NOINC `($__internal_2_$__cuda_sm10x_tcgen05_guardrail_trap_unallocated_columns_being_dealloced) ;  /* 0x0000005400587944 */ /* 0x028fea0003c00000 */
.L_x_105:
[----:B------:R-:W-:Y:S01]  /*5180*/  NOP ;  /* 0x0000000000007918 */ /* 0x000fe20000000000 */
[----:B------:R-:W-:Y:S05]  /*5190*/  EXIT ;  /* 0x000000000000794d */ /* 0x000fea0003800000 */
.L_x_87:
[----:B------:R-:W-:-:S09]  /*51a0*/  UISETP.NE.OR UP0, UPT, UR20, 0x3, !UP3 ;  /* 0x000000031400788c */ /* 0x000fd2000df05670 */
[----:B------:R-:W-:Y:S05]  /*51b0*/  BRA.U UP0, `(.L_x_106) ;  /* 0x0000000d00f47547 */ /* 0x000fea000b800000 */
[----:B------:R-:W1:Y:S01]  /*51c0*/  LDCU.64 UR4, c[0x0][0x888] ;  /* 0x00011100ff0477ac */ /* 0x000e620008000a00 */
[----:B------:R-:W2:Y:S01]  /*51d0*/  LDC.64 R12, c[0x0][0x348] ;  /* 0x0000d200ff0c7b82 */ /* 0x000ea20000000a00 */
[----:B------:R-:W-:Y:S02]  /*51e0*/  HFMA2 R9, -RZ, RZ, 0, 0 ;  /* 0x00000000ff097431 */ /* 0x000fe400000001ff */
[----:B------:R-:W-:Y:S01]  /*51f0*/  IMAD.MOV.U32 R11, RZ, RZ, 0x1 ;  /* 0x00000001ff0b7424 */ /* 0x000fe200078e00ff */
[----:B------:R-:W3:Y:S01]  /*5200*/  LDCU UR43, c[0x0][0x370] ;  /* 0x00006e00ff2b77ac */ /* 0x000ee20008000800 */
[----:B------:R-:W-:Y:S01]  /*5210*/  IMAD.MOV.U32 R10, RZ, RZ, RZ ;  /* 0x000000ffff0a7224 */ /* 0x000fe200078e00ff */
[----:B------:R-:W-:Y:S01]  /*5220*/  MOV R8, 0x3800 ;  /* 0x0000380000087802 */ /* 0x000fe20000000f00 */
[----:B------:R-:W3:Y:S01]  /*5230*/  LDCU.128 UR52, c[0x0][0xb10] ;  /* 0x00016200ff3477ac */ /* 0x000ee20008000c00 */
[----:B------:R-:W4:Y:S01]  /*5240*/  LDCU UR37, c[0x0][0x374] ;  /* 0x00006e80ff2577ac */ /* 0x000f220008000800 */
[----:B------:R-:W4:Y:S01]  /*5250*/  LDCU.64 UR40, c[0x0][0x890] ;  /* 0x00011200ff2877ac */ /* 0x000f220008000a00 */
[----:B-1----:R-:W-:Y:S01]  /*5260*/  UISETP.NE.U32.AND UP0, UPT, UR4, URZ, UPT ;  /* 0x000000ff0400728c */ /* 0x002fe2000bf05070 */
[----:B------:R-:W1:Y:S01]  /*5270*/  LDCU UR15, c[0x0][0xb0c] ;  /* 0x00016180ff0f77ac */ /* 0x000e620008000800 */
[----:B------:R-:W2:Y:S01]  /*5280*/  LDCU UR50, c[0x0][0xb20] ;  /* 0x00016400ff3277ac */ /* 0x000ea20008000800 */
[----:B------:R-:W2:Y:S01]  /*5290*/  LDCU UR4, c[0x0][0xb30] ;  /* 0x00016600ff0477ac */ /* 0x000ea20008000800 */
[----:B---3--:R-:W-:-:S02]  /*52a0*/  UIMAD.WIDE.U32 UR8, UR43, UR52, URZ ;  /* 0x000000342b0872a5 */ /* 0x008fc4000f8e00ff */
[----:B----4-:R-:W-:Y:S02]  /*52b0*/  UIMAD.WIDE.U32 UR10, UR37, UR55, URZ ;  /* 0x00000037250a72a5 */ /* 0x010fe4000f8e00ff */
[----:B------:R-:W-:Y:S02]  /*52c0*/  UISETP.NE.U32.AND UP6, UPT, UR40, URZ, UPT ;  /* 0x000000ff2800728c */ /* 0x000fe4000bfc5070 */
[----:B------:R-:W-:Y:S01]  /*52d0*/  UISETP.NE.AND.EX UP5, UPT, UR5, URZ, UPT, UP0 ;  /* 0x000000ff0500728c */ /* 0x000fe2000bfa5300 */
[----:B------:R-:W-:Y:S01]  /*52e0*/  UMOV UR6, 0x400 ;  /* 0x0000040000067882 */ /* 0x000fe20000000000 */
[----:B------:R-:W-:Y:S01]  /*52f0*/  UISETP.NE.AND UP0, UPT, UR42, 0x1, UPT ;  /* 0x000000012a00788c */ /* 0x000fe2000bf05270 */
[----:B------:R-:W-:Y:S01]  /*5300*/  UMOV UR8, UR9 ;  /* 0x0000000900087c82 */ /* 0x000fe20008000000 */
[----:B------:R-:W-:Y:S01]  /*5310*/  UMOV UR45, UR11 ;  /* 0x0000000b002d7c82 */ /* 0x000fe20008000000 */
[----:B------:R-:W-:Y:S02]  /*5320*/  USEL UR49, URZ, 0x1, UP4 ;  /* 0x00000001ff317887 */ /* 0x000fe4000a000000 */
[----:B-1----:R-:W-:Y:S01]  /*5330*/  UISETP.NE.AND UP0, UPT, UR15, 0x1, UPT ;  /* 0x000000010f00788c */ /* 0x002fe2000bf05270 */
[----:B------:R-:W-:Y:S01]  /*5340*/  UMOV UR21, URZ ;  /* 0x000000ff00157c82 */ /* 0x000fe20008000000 */
[----:B------:R-:W-:-:S02]  /*5350*/  UPLOP3.LUT UP1, UPT, UPT, UPT, UPT, 0x40, 0x4 ;  /* 0x000000000004789c */ /* 0x000fc40003f2e870 */
[----:B------:R-:W-:Y:S01]  /*5360*/  UISETP.GE.AND UP3, UPT, UR42, 0x1, UPT ;  /* 0x000000012a00788c */ /* 0x000fe2000bf66270 */
[----:B------:R-:W1:Y:S01]  /*5370*/  LDCU.64 UR22, c[0x0][0xb28] ;  /* 0x00016500ff1677ac */ /* 0x000e620008000a00 */
[----:B------:R-:W-:Y:S02]  /*5380*/  ULEA UR6, UR44, UR6, 0x18 ;  /* 0x000000062c067291 */ /* 0x000fe4000f8ec0ff */
[----:B------:R-:W-:Y:S02]  /*5390*/  UISETP.NE.AND.EX UP6, UPT, UR41, URZ, UPT, UP6 ;  /* 0x000000ff2900728c */ /* 0x000fe4000bfc5360 */
[----:B------:R-:W-:Y:S02]  /*53a0*/  USHF.R.U32.HI UR46, URZ, UR53, UR8 ;  /* 0x00000035ff2e7299 */ /* 0x000fe40008011608 */
[----:B--2---:R-:W-:Y:S02]  /*53b0*/  USHF.R.U32.HI UR45, URZ, UR50, UR45 ;  /* 0x00000032ff2d7299 */ /* 0x004fe4000801162d */
[----:B------:R-:W-:-:S02]  /*53c0*/  UISETP.NE.AND UP0, UPT, UR54, 0x1, UPT ;  /* 0x000000013600788c */ /* 0x000fc4000bf05270 */
[----:B------:R-:W-:-:S11]  /*53d0*/  UISETP.NE.AND UP4, UPT, UR4, 0x1, UPT ;  /* 0x000000010400788c */ /* 0x000fd6000bf85270 */
.L_x_114:
[C---:B------:R-:W-:Y:S02]  /*53e0*/  LEA R3, R10.reuse, UR6, 0x3 ;  /* 0x000000060a037c11 */ /* 0x040fe4000f8e18ff */
[----:B------:R-:W-:Y:S02]  /*53f0*/  SHF.L.U32 R0, R9, 0x1f, RZ ;  /* 0x0000001f09007819 */ /* 0x000fe400000006ff */
[----:B------:R-:W-:Y:S02]  /*5400*/  LEA R4, R10, UR6, 0x4 ;  /* 0x000000060a047c11 */ /* 0x000fe4000f8e20ff */
[----:B--2---:R-:W2:Y:S02]  /*5410*/  SYNCS.PHASECHK.TRANS64.TRYWAIT P0, [R3+URZ+0x260], R0 ;  /* 0x00026000030075a7 */ /* 0x004ea400080011ff */
[----:B--2---:R-:W-:Y:S05]  /*5420*/  @!P0 BRA `(.L_x_107) ;  /* 0x0000004c00fc8947 */ /* 0x004fea0003800000 */
.L_x_236:
[----:B------:R-:W3:Y:S01]  /*5430*/  LDS.128 R4, [R4+0x2f0] ;  /* 0x0002f00004047984 */ /* 0x000ee20000000c00 */
[----:B------:R-:W-:Y:S01]  /*5440*/  UISETP.GE.AND UP0, UPT, UR42, 0x1, UPT ;  /* 0x000000012a00788c */ /* 0x000fe2000bf06270 */
[----:B------:R-:W-:Y:S01]  /*5450*/  @!PT LDS RZ, [RZ] ;  /* 0x00000000fffff984 */ /* 0x000fe20000000800 */
[----:B------:R-:W-:Y:S01]  /*5460*/  @!PT LDS RZ, [RZ] ;  /* 0x00000000fffff984 */ /* 0x000fe20000000800 */
[----:B------:R-:W-:Y:S01]  /*5470*/  @!PT LDS RZ, [RZ] ;  /* 0x00000000fffff984 */ /* 0x000fe20000000800 */
[----:B------:R-:W-:Y:S01]  /*5480*/  @!PT LDS RZ, [RZ] ;  /* 0x00000000fffff984 */ /* 0x000fe20000000800 */
[----:B------:R4:W-:Y:S06]  /*5490*/  MEMBAR.ALL.CTA ;  /* 0x0000000000007992 */ /* 0x0009ec0000008000 */
[----:B----4-:R-:W4:Y:S01]  /*54a0*/  FENCE.VIEW.ASYNC.S ;  /* 0x00000000000073c6 */ /* 0x010f220000000000 */
[----:B---3--:R-:W-:Y:S11]  /*54b0*/  LOP3.LUT P0, RZ, R6, 0x1, RZ, 0xc0, !PT ;  /* 0x0000000106ff7812 */ /* 0x008ff6000780c0ff */
[----:B------:R-:W-:Y:S02]  /*54c0*/  @!UPT UIADD3 URZ, UPT, UPT, URZ, URZ, URZ ;  /* 0x000000fffffff290 */ /* 0x000fe4000fffe0ff */
[----:B----4-:R-:W-:Y:S01]  /*54d0*/  VOTEU.ANY UP3, P0 ;  /* 0x0000000000ff7886 */ /* 0x010fe20000060100 */
[----:B------:R-:W-:Y:S11]  /*54e0*/  PLOP3.LUT P0, PT, PT, PT, UP3, 0x80, 0x8 ;  /* 0x000000000008781c */ /* 0x000ff60003f0f038 */
[----:B------:R-:W-:Y:S02]  /*54f0*/  @!UPT UIADD3 URZ, UPT, UPT, URZ, URZ, URZ ;  /* 0x000000fffffff290 */ /* 0x000fe4000fffe0ff */
[----:B--2---:R-:W-:Y:S02]  /*5500*/  @P0 SHF.R.U32.HI R0, RZ, 0x10, R5 ;  /* 0x00000010ff000819 */ /* 0x004fe40000011605 */
[----:B------:R-:W-:Y:S02]  /*5510*/  @P0 MOV R2, R4 ;  /* 0x0000000400020202 */ /* 0x000fe40000000f00 */
[----:B------:R-:W-:Y:S01]  /*5520*/  @P0 R2UR UR4, R0 ;  /* 0x00000000000402ca */ /* 0x000fe200000e0000 */
[----:B------:R-:W-:Y:S01]  /*5530*/  VIADD R0, R3, 0x270 ;  /* 0x0000027003007836 */ /* 0x000fe20000000000 */
[----:B------:R-:W-:Y:S02]  /*5540*/  @P0 LOP3.LUT R4, R5, 0xffff, RZ, 0xc0, !PT ;  /* 0x0000ffff05040812 */ /* 0x000fe400078ec0ff */
[----:B------:R-:W-:Y:S02]  /*5550*/  @P0 R2UR UR7, R2 ;  /* 0x00000000020702ca */ /* 0x000fe400000e0000 */
[----:B------:R-:W-:Y:S02]  /*5560*/  PRMT R0, RZ, 0x654, R0 ;  /* 0x00000654ff007816 */ /* 0x000fe40000000000 */
[----:B------:R-:W-:Y:S02]  /*5570*/  @P0 R2UR UR5, R4 ;  /* 0x00000000040502ca */ /* 0x000fe400000e0000 */
[----:B------:R2:W-:Y:S03]  /*5580*/  SYNCS.ARRIVE.TRANS64.RED.A1T0 RZ, [R0+URZ], RZ ;  /* 0x000000ff00ff79a7 */ /* 0x0005e600081004ff */
[----:B------:R-:W-:Y:S04]  /*5590*/  @UP3 UMOV UR29, UR4 ;  /* 0x00000004001d3c82 */ /* 0x000fe80008000000 */
[----:B------:R-:W-:Y:S04]  /*55a0*/  @UP3 UMOV UR14, UR7 ;  /* 0x00000007000e3c82 */ /* 0x000fe80008000000 */
[----:B------:R-:W-:Y:S01]  /*55b0*/  @UP3 UMOV UR13, UR5 ;  /* 0x00000005000d3c82 */ /* 0x000fe20008000000 */
[----:B------:R-:W-:Y:S05]  /*55c0*/  BRA.U !UP0, `(.L_x_108) ;  /* 0x0000000108c07547 */ /* 0x000fea000b800000 */
[----:B------:R-:W-:Y:S02]  /*55d0*/  UIMAD.WIDE.U32 UR10, UR13, UR55, URZ ;  /* 0x000000370d0a72a5 */ /* 0x000fe4000f8e00ff */
[----:B------:R-:W-:Y:S02]  /*55e0*/  UP2UR UR12, UPR, URZ, 0x4 ;  /* 0x00000004ff0c7883 */ /* 0x000fe40008000000 */
[----:B------:R-:W-:Y:S02]  /*55f0*/  UISETP.NE.AND UP2, UPT, UR54, 0x1, UPT ;  /* 0x000000013600788c */ /* 0x000fe4000bf45270 */
[----:B------:R-:W-:Y:S02]  /*5600*/  UIMAD.WIDE.U32 UR16, UR14, UR52, URZ ;  /* 0x000000340e1072a5 */ /* 0x000fe4000f8e00ff */
[----:B------:R-:W-:Y:S02]  /*5610*/  USEL UR4, UR37, UR45, !UP2 ;  /* 0x0000002d25047287 */ /* 0x000fe4000d000000 */
[----:B------:R-:W-:Y:S02]  /*5620*/  UISETP.NE.AND UP0, UPT, UR15, 0x1, UPT ;  /* 0x000000010f00788c */ /* 0x000fe4000bf05270 */
[----:B------:R-:W-:Y:S02]  /*5630*/  UP2UR UR20, UPR, URZ, 0x2 ;  /* 0x00000002ff147883 */ /* 0x000fe40008000000 */
[----:B------:R-:W-:Y:S02]  /*5640*/  UISETP.NE.AND UP1, UPT, UR42, 0x1, UPT ;  /* 0x000000012a00788c */ /* 0x000fe4000bf25270 */
[----:B-1----:R-:W-:Y:S02]  /*5650*/  UIMAD.WIDE.U32 UR18, UR4, UR22, URZ ;  /* 0x00000016041272a5 */ /* 0x002fe4000f8e00ff */
[----:B------:R-:W-:Y:S01]  /*5660*/  USEL UR8, UR43, UR46, !UP0 ;  /* 0x0000002e2b087287 */ /* 0x000fe2000c000000 */
[----:B------:R-:W-:Y:S02]  /*5670*/  UMOV UR5, UR11 ;  /* 0x0000000b00057c82 */ /* 0x000fe40008000000 */
[----:B------:R-:W-:Y:S02]  /*5680*/  USHF.R.U32.HI UR7, URZ, UR50, UR5 ;  /* 0x00000032ff077299 */ /* 0x000fe40008011605 */
[----:B------:R-:W-:Y:S02]  /*5690*/  UIMAD.WIDE.U32 UR24, UR8, UR22, URZ ;  /* 0x00000016081872a5 */ /* 0x000fe4000f8e00ff */
[----:B------:R-:W-:Y:S02]  /*56a0*/  USEL UR7, UR13, UR7, !UP2 ;  /* 0x000000070d077287 */ /* 0x000fe4000d000000 */
[----:B------:R-:W-:Y:S02]  /*56b0*/  UISETP.NE.AND UP2, UPT, UR12, URZ, UPT ;  /* 0x000000ff0c00728c */ /* 0x000fe4000bf45270 */
[----:B------:R-:W-:Y:S01]  /*56c0*/  UIMAD.WIDE.U32 UR10, UR7, UR22, URZ ;  /* 0x00000016070a72a5 */ /* 0x000fe2000f8e00ff */
[----:B------:R-:W-:Y:S02]  /*56d0*/  UMOV UR5, UR17 ;  /* 0x0000001100057c82 */ /* 0x000fe40008000000 */
[----:B------:R-:W-:Y:S03]  /*56e0*/  USHF.R.U32.HI UR9, URZ, UR53, UR5 ;  /* 0x00000035ff097299 */ /* 0x000fe60008011605 */
[----:B------:R-:W-:Y:S02]  /*56f0*/  UMOV UR5, UR19 ;  /* 0x0000001300057c82 */ /* 0x000fe40008000000 */
[----:B------:R-:W-:Y:S03]  /*5700*/  @UP1 USHF.R.U32.HI UR4, URZ, UR23, UR5 ;  /* 0x00000017ff041299 */ /* 0x000fe60008011605 */
[----:B------:R-:W-:Y:S01]  /*5710*/  UMOV UR5, UR25 ;  /* 0x0000001900057c82 */ /* 0x000fe20008000000 */
[----:B------:R-:W-:Y:S02]  /*5720*/  UIMAD UR4, UR42, UR4, URZ ;  /* 0x000000042a0472a4 */ /* 0x000fe4000f8e02ff */
[----:B------:R-:W-:Y:S02]  /*5730*/  @UP1 USHF.R.U32.HI UR8, URZ, UR23, UR5 ;  /* 0x00000017ff081299 */ /* 0x000fe40008011605 */
[----:B------:R-:W-:Y:S02]  /*5740*/  USEL UR5, UR14, UR9, !UP0 ;  /* 0x000000090e057287 */ /* 0x000fe4000c000000 */
[----:B------:R-:W-:Y:S02]  /*5750*/  UIMAD UR9, UR42, UR8, URZ ;  /* 0x000000082a0972a4 */ /* 0x000fe4000f8e02ff */
[----:B------:R-:W-:Y:S03]  /*5760*/  UISETP.GE.AND UP0, UPT, UR7, UR4, UPT ;  /* 0x000000040700728c */ /* 0x000fe6000bf06270 */
[----:B------:R-:W-:Y:S01]  /*5770*/  UMOV UR4, UR11 ;  /* 0x0000000b00047c82 */ /* 0x000fe20008000000 */
[----:B------:R-:W-:Y:S02]  /*5780*/  UISETP.GE.OR UP0, UPT, UR5, UR9, UP0 ;  /* 0x000000090500728c */ /* 0x000fe40008706670 */
[----:B------:R-:W-:Y:S02]  /*5790*/  USHF.R.U32.HI UR4, URZ, UR23, UR4 ;  /* 0x00000017ff047299 */ /* 0x000fe40008011604 */
[----:B------:R-:W-:Y:S02]  /*57a0*/  UIMAD.WIDE.U32 UR10, UR5, UR22, URZ ;  /* 0x00000016050a72a5 */ /* 0x000fe4000f8e00ff */
[----:B------:R-:W-:Y:S04]  /*57b0*/  USEL UR12, UR7, UR4, !UP1 ;  /* 0x00000004070c7287 */ /* 0x000fe8000c800000 */
[----:B------:R-:W-:Y:S01]  /*57c0*/  UIADD3 UR9, UPT, UPT, -UR12, URZ, URZ ;  /* 0x000000ff0c097290 */ /* 0x000fe2000fffe1ff */
[----:B------:R-:W-:Y:S02]  /*57d0*/  @!UP0 UMOV UR4, UR11 ;  /* 0x0000000b00048c82 */ /* 0x000fe40008000000 */
[----:B------:R-:W-:Y:S02]  /*57e0*/  @!UP0 USHF.R.U32.HI UR4, URZ, UR23, UR4 ;  /* 0x00000017ff048299 */ /* 0x000fe40008011604 */
[----:B------:R-:W-:Y:S02]  /*57f0*/  UIMAD UR9, UR42, UR9, UR7 ;  /* 0x000000092a0972a4 */ /* 0x000fe4000f8e0207 */
[----:B------:R-:W-:Y:S02]  /*5800*/  @!UP0 USEL UR4, UR5, UR4, !UP1 ;  /* 0x0000000405048287 */ /* 0x000fe4000c800000 */
[----:B------:R-:W-:Y:S02]  /*5810*/  UISETP.NE.AND UP1, UPT, UR20, URZ, UPT ;  /* 0x000000ff1400728c */ /* 0x000fe4000bf25270 */
[----:B------:R-:W-:Y:S02]  /*5820*/  @!UP0 UIMAD UR8, UR8, UR9, UR4 ;  /* 0x00000009080882a4 */ /* 0x000fe4000f8e0204 */
[----:B------:R-:W-:Y:S02]  /*5830*/  @!UP0 UIADD3 UR10, UPT, UPT, UR12, -UR4, URZ ;  /* 0x800000040c0a8290 */ /* 0x000fe4000fffe0ff */
[----:B------:R-:W-:Y:S02]  /*5840*/  UIADD3 UR9, UPT, UPT, -UR7, URZ, URZ ;  /* 0x000000ff07097290 */ /* 0x000fe4000fffe1ff */
[----:B------:R-:W-:Y:S02]  /*5850*/  UIADD3 UR4, UPT, UPT, -UR5, URZ, URZ ;  /* 0x000000ff05047290 */ /* 0x000fe4000fffe1ff */
[----:B------:R-:W-:Y:S03]  /*5860*/  @!UP0 UIMAD UR7, UR10, UR42, UR5 ;  /* 0x0000002a0a0782a4 */ /* 0x000fe6000f8e0205 */
[----:B------:R-:W-:Y:S01]  /*5870*/  @!UP0 UMOV UR5, UR8 ;  /* 0x0000000800058c82 */ /* 0x000fe20008000000 */
[----:B------:R-:W-:Y:S02]  /*5880*/  UIMAD UR8, UR15, UR4, UR14 ;  /* 0x000000040f0872a4 */ /* 0x000fe4000f8e020e */
[----:B------:R-:W-:Y:S02]  /*5890*/  UIMAD UR4, UR54, UR9, UR13 ;  /* 0x00000009360472a4 */ /* 0x000fe4000f8e020d */
[----:B------:R-:W-:Y:S02]  /*58a0*/  UIMAD UR14, UR5, UR15, UR8 ;  /* 0x0000000f050e72a4 */ /* 0x000fe4000f8e0208 */
[----:B------:R-:W-:Y:S11]  /*58b0*/  UIMAD UR13, UR7, UR54, UR4 ;  /* 0x00000036070d72a4 */ /* 0x000ff6000f8e0204 */
[----:B------:R-:W-:Y:S01]  /*58c0*/  @!UPT UIADD3 URZ, UPT, UPT, URZ, URZ, URZ ;  /* 0x000000fffffff290 */ /* 0x000fe2000fffe0ff */
.L_x_108:
[----:B------:R-:W3:Y:S01]  /*58d0*/  @!UP4 LDCU.128 UR16, c[0x0][0xb10] ;  /* 0x00016200ff10c7ac */ /* 0x000ee20008000c00 */
[----:B------:R-:W-:Y:S04]  /*58e0*/  ISETP.NE.U32.AND P0, PT, RZ, UR40, PT ;  /* 0x00000028ff007c0c */ /* 0x000fe8000bf05070 */
[----:B------:R-:W-:Y:S01]  /*58f0*/  ISETP.NE.AND.EX P0, PT, RZ, UR41, PT, P0 ;  /* 0x00000029ff007c0c */ /* 0x000fe2000bf05300 */
[----:B------:R-:W4:Y:S01]  /*5900*/  @!UP4 LDCU UR5, c[0x0][0xb0c] ;  /* 0x00016180ff05c7ac */ /* 0x000f220008000800 */
[----:B---3--:R-:W-:Y:S02]  /*5910*/  UIMAD.WIDE.U32 UR8, UR14, UR16, URZ ;  /* 0x000000100e0872a5 */ /* 0x008fe4000f8e00ff */
[----:B------:R-:W-:Y:S05]  /*5920*/  UIMAD.WIDE.U32 UR10, UR13, UR19, URZ ;  /* 0x000000130d0a72a5 */ /* 0x000fea000f8e00ff */
[----:B------:R-:W-:Y:S01]  /*5930*/  @!UP4 UMOV UR4, UR9 ;  /* 0x000000090004cc82 */ /* 0x000fe20008000000 */
[----:B----4-:R-:W-:Y:S02]  /*5940*/  @!UP4 UISETP.NE.AND UP0, UPT, UR5, 0x1, UPT ;  /* 0x000000010500c88c */ /* 0x010fe4000bf05270 */
[----:B------:R-:W-:Y:S01]  /*5950*/  @!UP4 USHF.R.U32.HI UR4, URZ, UR17, UR4 ;  /* 0x00000011ff04c299 */ /* 0x000fe20008011604 */
[----:B------:R-:W-:Y:S03]  /*5960*/  @!UP4 UMOV UR7, UR11 ;  /* 0x0000000b0007cc82 */ /* 0x000fe60008000000 */
[----:B------:R-:W-:Y:S02]  /*5970*/  @!UP4 USEL UR8, UR14, UR4, !UP0 ;  /* 0x000000040e08c287 */ /* 0x000fe4000c000000 */
[----:B------:R-:W-:Y:S05]  /*5980*/  @!UP4 UISETP.NE.AND UP0, UPT, UR18, 0x1, UPT ;  /* 0x000000011200c88c */ /* 0x000fea000bf05270 */
[----:B------:R-:W3:Y:S02]  /*5990*/  @!UP4 LDCU UR4, c[0x0][0xb20] ;  /* 0x00016400ff04c7ac */ /* 0x000ee40008000800 */
[----:B---3--:R-:W-:Y:S04]  /*59a0*/  @!UP4 USHF.R.U32.HI UR7, URZ, UR4, UR7 ;  /* 0x00000004ff07c299 */ /* 0x008fe80008011607 */
[----:B------:R-:W-:Y:S04]  /*59b0*/  @!UP4 USEL UR7, UR13, UR7, !UP0 ;  /* 0x000000070d07c287 */ /* 0x000fe8000c000000 */
[----:B------:R-:W-:Y:S02]  /*59c0*/  @!UP4 UIADD3 UR4, UPT, UPT, -UR8, UR7, URZ ;  /* 0x000000070804c290 */ /* 0x000fe4000fffe1ff */
[----:B------:R-:W-:Y:S02]  /*59d0*/  @!UP4 UIADD3 UR7, UPT, UPT, UR8, -UR7, URZ ;  /* 0x800000070807c290 */ /* 0x000fe4000fffe0ff */
[----:B------:R-:W-:Y:S02]  /*59e0*/  @!UP4 UIMAD UR14, UR4, UR5, UR14 ;  /* 0x00000005040ec2a4 */ /* 0x000fe4000f8e020e */
[----:B------:R-:W-:Y:S01]  /*59f0*/  @!UP4 UIMAD UR13, UR7, UR18, UR13 ;  /* 0x00000012070dc2a4 */ /* 0x000fe2000f8e020d */
[----:B------:R-:W-:Y:S11]  /*5a00*/  BRA.U UP1, `(.L_x_109) ;  /* 0x0000000101107547 */ /* 0x000ff6000b800000 */
[----:B------:R-:W-:Y:S04]  /*5a10*/  MOV R2, UR49 ;  /* 0x0000003100027c02 */ /* 0x000fe80008000f00 */
[----:B------:R-:W-:Y:S04]  /*5a20*/  SHF.L.U32 R2, R2, 0x1f, RZ ;  /* 0x0000001f02027819 */ /* 0x000fe800000006ff */
[----:B------:R-:W3:Y:S02]  /*5a30*/  SYNCS.PHASECHK.TRANS64.TRYWAIT P1, [UR6+0x258], R2 ;  /* 0x00025802ff0075a7 */ /* 0x000ee40008021106 */
[----:B---3--:R-:W-:Y:S05]  /*5a40*/  @!P1 BRA `(.L_x_110) ;  /* 0x0000004800889947 */ /* 0x008fea0003800000 */
.L_x_109:
[----:B------:R-:W-:Y:S05]  /*5a50*/  BRA.U !UP6, `(.L_x_111) ;  /* 0x000000010e387547 */ /* 0x000fea000b800000 */
[----:B------:R-:W-:Y:S01]  /*5a60*/  UPLOP3.LUT UP2, UPT, UPT, UPT, UP5, 0x80, 0x8 ;  /* 0x000000000008789c */ /* 0x000fe20003f4f050 */
[----:B--2---:R-:W-:Y:S01]  /*5a70*/  HFMA2 R0, -RZ, RZ, 0, 5.9604644775390625e-08 ;  /* 0x00000001ff007431 */ /* 0x004fe200000001ff */
[----:B------:R-:W2:Y:S01]  /*5a80*/  LDCU.64 UR8, c[0x0][0x358] ;  /* 0x00006b00ff0877ac */ /* 0x000ea20008000a00 */
[----:B------:R-:W-:Y:S03]  /*5a90*/  IMAD.MOV.U32 R129, RZ, RZ, 0x1 ;  /* 0x00000001ff817424 */ /* 0x000fe600078e00ff */
[----:B------:R-:W-:Y:S05]  /*5aa0*/  PLOP3.LUT P1, PT, PT, PT, UP2, 0x80, 0x8 ;  /* 0x000000000008781c */ /* 0x000fea0003f2f028 */
[----:B------:R-:W3:Y:S01]  /*5ab0*/  @UP2 LDCU.64 UR4, c[0x0][0x888] ;  /* 0x00011100ff0427ac */ /* 0x000ee20008000a00 */
[----:B------:R-:W-:Y:S07]  /*5ac0*/  @UP2 UIMAD UR7, UR36, UR40, URZ ;  /* 0x00000028240722a4 */ /* 0x000fee000f8e02ff */
[----:B------:R-:W-:Y:S01]  /*5ad0*/  @!P1 PRMT R129, R0, 0x7610, R129 ;  /* 0x0000761000819816 */ /* 0x000fe20000000081 */
[----:B---3--:R-:W-:Y:S06]  /*5ae0*/  @UP2 UIMAD.WIDE UR4, UR7, 0x4, UR4 ;  /* 0x00000004070428a5 */ /* 0x008fec000f8e0204 */
[----:B-----5:R-:W-:Y:S01]  /*5af0*/  IMAD.U32 R74, RZ, RZ, UR4 ;  /* 0x00000004ff4a7e24 */ /* 0x020fe2000f8e00ff */
[----:B------:R-:W-:Y:S04]  /*5b00*/  MOV R75, UR5 ;  /* 0x00000005004b7c02 */ /* 0x000fe80008000f00 */
[----:B------:R-:W3:Y:S01]  /*5b10*/  @!UP2 LDCU UR4, c[0x0][0x880] ;  /* 0x00011000ff04a7ac */ /* 0x000ee20008000800 */
[----:B--2---:R4:W5:Y:S02]  /*5b20*/  @P1 LDG.E R74, desc[UR8][R74.64] ;  /* 0x000000084a4a1981 */ /* 0x004964000c1e1900 */
[----:B---34-:R-:W-:Y:S07]  /*5b30*/  @!P1 IMAD.U32 R74, RZ, RZ, UR4 ;  /* 0x00000004ff4a9e24 */ /* 0x018fee000f8e00ff */
.L_x_111:
[----:B-----5:R-:W-:Y:S01]  /*5b40*/  @!P0 FSETP.EQ.AND P1, PT, R74, RZ, PT ;  /* 0x000000ff4a00820b */ /* 0x020fe20003f22000 */
[----:B------:R-:W-:Y:S01]  /*5b50*/  @!UPT UIADD3 URZ, UPT, UPT, URZ, URZ, URZ ;  /* 0x000000fffffff290 */ /* 0x000fe2000fffe0ff */
[----:B------:R-:W-:Y:S11]  /*5b60*/  @!P0 BRA `(.L_x_112) ;  /* 0x0000000000148947 */ /* 0x000ff60003800000 */
[----:B------:R-:W-:Y:S02]  /*5b70*/  LOP3.LUT P0, RZ, R129, 0xff, RZ, 0xc0, !PT ;  /* 0x000000ff81ff7812 */ /* 0x000fe4000780c0ff */
[----:B------:R-:W-:Y:S04]  /*5b80*/  PLOP3.LUT P1, PT, PT, PT, UP2, 0x80, 0x8 ;  /* 0x000000000008781c */ /* 0x000fe80003f2f028 */
[----:B------:R-:W-:Y:S07]  /*5b90*/  PLOP3.LUT P1, PT, P1, PT, PT, 0x8, 0x80 ;  /* 0x000000000080781c */ /* 0x000fee0000f2e170 */
[----:B------:R-:W-:Y:S11]  /*5ba0*/  @P0 FSETP.EQ.AND P1, PT, R74, RZ, PT ;  /* 0x000000ff4a00020b */ /* 0x000ff60003f22000 */
[----:B------:R-:W-:Y:S02]  /*5bb0*/  @!UPT UIADD3 URZ, UPT, UPT, URZ, URZ, URZ ;  /* 0x000000fffffff290 */ /* 0x000fe4000fffe0ff */
.L_x_112:
[----:B------:R-:W-:Y:S01]  /*5bc0*/  ULEA UR7, UR21, UR6, 0x3 ;  /* 0x0000000615077291 */ /* 0x000fe2000f8e18ff */
[----:B--2---:R-:W-:Y:S02]  /*5bd0*/  SHF.L.U32 R0, R11, 0x1f, RZ ;  /* 0x0000001f0b007819 */ /* 0x004fe400000006ff */
[----:B------:R-:W-:Y:S01]  /*5be0*/  ELECT P0, URZ, PT ;  /* 0x0000000000ff782f */ /* 0x000fe20003800000 */
[----:B------:R-:W-:Y:S05]  /*5bf0*/  VIADD R10, R10, 0x1 ;  /* 0x000000010a0a7836 */ /* 0x000fea0000000000 */
[----:B------:R-:W2:Y:S02]  /*5c00*/  SYNCS.PHASECHK.TRANS64.TRYWAIT P2, [UR7+0x240], R0 ;  /* 0x00024000ff0075a7 */ /* 0x000ea40008041107 */
[----:B--2---:R-:W-:Y:S05]  /*5c10*/  @!P2 BRA `(.L_x_113) ;  /* 0x00000048002ca947 */ /* 0x004fea0003800000 */
.L_x_239:
[----:B------:R-:W-:Y:S01]  /*5c20*/  UIADD3 UR33, UPT, UPT, UR7, 0x230, URZ ;  /* 0x0000023007217890 */ /* 0x000fe2000fffe0ff */
[----:B------:R-:W-:Y:S01]  /*5c30*/  PLOP3.LUT P0, PT, P1, P0, PT, 0xf2, 0x2f ;  /* 0x00000000002f781c */ /* 0x000fe20000f01e72 */
[----:B------:R-:W-:Y:S01]  /*5c40*/  UMOV UR38, 0x0 ;  /* 0x0000000000267882 */ /* 0x000fe20000000000 */
[----:B------:R-:W-:Y:S01]  /*5c50*/  UMOV UR39, 0x10000000 ;  /* 0x1000000000277882 */ /* 0x000fe20000000000 */
[----:B------:R-:W-:Y:S01]  /*5c60*/  UMOV UR12, UR36 ;  /* 0x00000024000c7c82 */ /* 0x000fe20008000000 */
[----:B------:R-:W-:Y:S01]  /*5c70*/  UMOV UR20, UR36 ;  /* 0x0000002400147c82 */ /* 0x000fe20008000000 */
[----:B------:R-:W-:Y:S01]  /*5c80*/  UMOV UR28, UR36 ;  /* 0x00000024001c7c82 */ /* 0x000fe20008000000 */
[----:B------:R-:W-:Y:S01]  /*5c90*/  UMOV UR9, UR33 ;  /* 0x0000002100097c82 */ /* 0x000fe20008000000 */
[----:B------:R-:W-:Y:S01]  /*5ca0*/  UMOV UR17, UR33 ;  /* 0x0000002100117c82 */ /* 0x000fe20008000000 */
[----:B------:R-:W-:Y:S05]  /*5cb0*/  UMOV UR25, UR33 ;  /* 0x0000002100197c82 */ /* 0x000fea0008000000 */
[----:B--2---:R-:W-:Y:S01]  /*5cc0*/  @!P0 IADD3 R2, P1, PT, R12, 0x580, RZ ;  /* 0x000005800c028810 */ /* 0x004fe20007f3e0ff */
[----:B------:R-:W-:Y:S01]  /*5cd0*/  VOTEU.ALL UP1, P0 ;  /* 0x0000000000ff7886 */ /* 0x000fe20000020000 */
[----:B------:R-:W-:Y:S02]  /*5ce0*/  VOTEU.ALL UP0, P0 ;  /* 0x0000000000ff7886 */ /* 0x000fe40000000000 */
[----:B------:R-:W-:Y:S01]  /*5cf0*/  @!P0 R2UR UR5, R2 ;  /* 0x00000000020582ca */ /* 0x000fe200000e0000 */
[----:B------:R-:W-:Y:S01]  /*5d00*/  @!P0 IMAD.X R0, RZ, RZ, R13, P1 ;  /* 0x000000ffff008224 */ /* 0x000fe200008e060d */
[----:B------:R-:W-:Y:S01]  /*5d10*/  ISETP.NE.AND P1, PT, R10, 0x2, PT ;  /* 0x000000020a00780c */ /* 0x000fe20003f25270 */
[----:B------:R-:W-:Y:S02]  /*5d20*/  @!UP0 USHF.L.U32 UR35, UR47, 0x6, URZ ;  /* 0x000000062f238899 */ /* 0x000fe400080006ff */
[----:B------:R-:W-:Y:S01]  /*5d30*/  @!UP0 UIMAD UR34, UR48, 0x70, URZ ;  /* 0x00000070302288a4 */ /* 0x000fe2000f8e02ff */
[----:B------:R-:W-:Y:S01]  /*5d40*/  @!P0 R2UR UR4, R0 ;  /* 0x00000000000482ca */ /* 0x000fe200000e0000 */
[----:B------:R-:W-:Y:S01]  /*5d50*/  UIADD3 UR48, UPT, UPT, UR13, UR58, URZ ;  /* 0x0000003a0d307290 */ /* 0x000fe2000fffe0ff */
[----:B------:R-:W-:Y:S01]  /*5d60*/  SEL R0, RZ, 0x1, P1 ;  /* 0x00000001ff007807 */ /* 0x000fe20000800000 */
[----:B------:R-:W-:Y:S01]  /*5d70*/  @!UP0 UIADD3 UR10, UPT, UPT, UR34, 0x10, URZ ;  /* 0x00000010220a8890 */ /* 0x000fe2000fffe0ff */
[----:B------:R-:W-:Y:S01]  /*5d80*/  SEL R10, R10, RZ, P1 ;  /* 0x000000ff0a0a7207 */ /* 0x000fe20000800000 */
[----:B------:R-:W-:Y:S01]  /*5d90*/  UMOV UR11, UR35 ;  /* 0x00000023000b7c82 */ /* 0x000fe20008000000 */
[----:B------:R-:W-:Y:S01]  /*5da0*/  @!UP0 UIADD3 UR18, UPT, UPT, UR34, 0x20, URZ ;  /* 0x0000002022128890 */ /* 0x000fe2000fffe0ff */
[----:B------:R-:W-:Y:S01]  /*5db0*/  IMAD.U32 R2, RZ, RZ, UR5 ;  /* 0x00000005ff027e24 */ /* 0x000fe2000f8e00ff */
[----:B------:R-:W-:Y:S01]  /*5dc0*/  UMOV UR19, UR35 ;  /* 0x0000002300137c82 */ /* 0x000fe20008000000 */
[----:B------:R-:W-:Y:S01]  /*5dd0*/  @!UP0 UIADD3 UR26, UPT, UPT, UR34, 0x30, URZ ;  /* 0x00000030221a8890 */ /* 0x000fe2000fffe0ff */
[----:B------:R-:W-:Y:S01]  /*5de0*/  LOP3.LUT R9, R9, R0, RZ, 0x3c, !PT ;  /* 0x0000000009097212 */ /* 0x000fe200078e3cff */
[----:B------:R-:W-:Y:S01]  /*5df0*/  UMOV UR27, UR35 ;  /* 0x00000023001b7c82 */ /* 0x000fe20008000000 */
[----:B------:R-:W-:Y:S01]  /*5e00*/  @!P0 R2UR UR30, R2 ;  /* 0x00000000021e82ca */ /* 0x000fe200000e0000 */
[----:B------:R-:W-:Y:S01]  /*5e10*/  IMAD.U32 R3, RZ, RZ, UR4 ;  /* 0x00000004ff037e24 */ /* 0x000fe2000f8e00ff */
[----:B------:R-:W-:Y:S02]  /*5e20*/  @!UP0 UIMAD UR4, UR21, 0x3800, UR6 ;  /* 0x00003800150488a4 */ /* 0x000fe4000f8e0206 */
[----:B------:R-:W-:Y:S02]  /*5e30*/  UIADD3 UR47, UPT, UPT, UR14, UR59, URZ ;  /* 0x0000003b0e2f7290 */ /* 0x000fe4000fffe0ff */
[----:B------:R-:W-:Y:S01]  /*5e40*/  @!P0 R2UR UR31, R3 ;  /* 0x00000000031f82ca */ /* 0x000fe200000e0000 */
[----:B------:R-:W-:Y:S02]  /*5e50*/  @!UP0 UIADD3 UR32, UPT, UPT, UR4, 0x400, URZ ;  /* 0x0000040004208890 */ /* 0x000fe4000fffe0ff */
[----:B------:R-:W-:Y:S02]  /*5e60*/  @!UP0 UIADD3 UR8, UPT, UPT, UR4, 0xc00, URZ ;  /* 0x00000c0004088890 */ /* 0x000fe4000fffe0ff */
[----:B------:R-:W-:Y:S02]  /*5e70*/  @!UP0 UIADD3 UR16, UPT, UPT, UR4, 0x1400, URZ ;  /* 0x0000140004108890 */ /* 0x000fe4000fffe0ff */
[----:B------:R-:W-:Y:S06]  /*5e80*/  @!UP0 UIADD3 UR24, UPT, UPT, UR4, 0x1c00, URZ ;  /* 0x00001c0004188890 */ /* 0x000fec000fffe0ff */
[----:B------:R2:W-:Y:S01]  /*5e90*/  @!UP1 UTMALDG.3D [UR32], [UR30], desc[UR38] ;  /* 0x000026201e0095b4 */ /* 0x0005e20008011000 */
[----:B------:R-:W-:Y:S05]  /*5ea0*/  VOTEU.ALL UP1, P0 ;  /* 0x0000000000ff7886 */ /* 0x000fea0000020000 */
[----:B------:R3:W-:Y:S01]  /*5eb0*/  @!UP1 UTMALDG.3D [UR8], [UR30], desc[UR38] ;  /* 0x000026081e0095b4 */ /* 0x0007e20008011000 */
[----:B------:R-:W-:Y:S05]  /*5ec0*/  VOTEU.ALL UP1, P0 ;  /* 0x0000000000ff7886 */ /* 0x000fea0000020000 */
[----:B------:R4:W-:Y:S01]  /*5ed0*/  @!UP1 UTMALDG.3D [UR16], [UR30], desc[UR38] ;  /* 0x000026101e0095b4 */ /* 0x0009e20008011000 */
[----:B------:R-:W-:Y:S05]  /*5ee0*/  VOTEU.ALL UP1, P0 ;  /* 0x0000000000ff7886 */ /* 0x000fea0000020000 */
[----:B------:R-:W-:Y:S01]  /*5ef0*/  @!UP1 UTMALDG.3D [UR24], [UR30], desc[UR38] ;  /* 0x000026181e0095b4 */ /* 0x000fe20008011000 */
[----:B------:R-:W-:Y:S01]  /*5f00*/  VOTEU.ALL UP1, P0 ;  /* 0x0000000000ff7886 */ /* 0x000fe20000020000 */
[----:B--2---:R-:W-:Y:S01]  /*5f10*/  UMOV UR36, UR29 ;  /* 0x0000001d00247c82 */ /* 0x004fe20008000000 */
[----:B---3--:R-:W-:Y:S02]  /*5f20*/  @!UP0 UIADD3 UR10, UPT, UPT, UR34, 0x40, URZ ;  /* 0x00000040220a8890 */ /* 0x008fe4000fffe0ff */
[----:B------:R-:W-:Y:S02]  /*5f30*/  @!UP0 UIADD3 UR8, UPT, UPT, UR4, 0x2400, URZ ;  /* 0x0000240004088890 */ /* 0x000fe4000fffe0ff */
[----:B----4-:R-:W-:Y:S02]  /*5f40*/  @!UP0 UIADD3 UR18, UPT, UPT, UR34, 0x50, URZ ;  /* 0x0000005022128890 */ /* 0x010fe4000fffe0ff */
[----:B------:R-:W-:Y:S05]  /*5f50*/  @!UP0 UIADD3 UR16, UPT, UPT, UR4, 0x2c00, URZ ;  /* 0x00002c0004108890 */ /* 0x000fea000fffe0ff */
[----:B------:R2:W-:Y:S01]  /*5f60*/  @!UP1 UTMALDG.3D [UR8], [UR30], desc[UR38] ;  /* 0x000026081e0095b4 */ /* 0x0005e20008011000 */
[----:B------:R-:W-:Y:S02]  /*5f70*/  UPLOP3.LUT UP1, UPT, UPT, UPT, UPT, 0x80, 0x8 ;  /* 0x000000000008789c */ /* 0x000fe40003f2f070 */
[----:B--2---:R-:W-:Y:S02]  /*5f80*/  @!UP0 UIADD3 UR10, UPT, UPT, UR34, 0x60, URZ ;  /* 0x00000060220a8890 */ /* 0x004fe4000fffe0ff */
[----:B------:R-:W-:Y:S01]  /*5f90*/  @!UP0 UIADD3 UR8, UPT, UPT, UR4, 0x3400, URZ ;  /* 0x0000340004088890 */ /* 0x000fe2000fffe0ff */
[----:B------:R-:W-:Y:S01]  /*5fa0*/  VOTEU.ALL UP0, P0 ;  /* 0x0000000000ff7886 */ /* 0x000fe20000000000 */
[----:B------:R-:W-:Y:S04]  /*5fb0*/  UIADD3 UR4, UPT, UPT, UR21, 0x1, URZ ;  /* 0x0000000115047890 */ /* 0x000fe8000fffe0ff */
[----:B------:R2:W-:Y:S01]  /*5fc0*/  @!UP0 UTMALDG.3D [UR16], [UR30], desc[UR38] ;  /* 0x000026101e0085b4 */ /* 0x0005e20008011000 */
[----:B------:R-:W-:Y:S04]  /*5fd0*/  UISETP.NE.AND UP0, UPT, UR4, 0x2, UPT ;  /* 0x000000020400788c */ /* 0x000fe8000bf05270 */
[----:B------:R-:W-:Y:S02]  /*5fe0*/  USEL UR5, URZ, 0x1, UP0 ;  /* 0x00000001ff057887 */ /* 0x000fe40008000000 */
[----:B------:R-:W-:Y:S02]  /*5ff0*/  USEL UR21, UR4, URZ, UP0 ;  /* 0x000000ff04157287 */ /* 0x000fe40008000000 */
[----:B------:R-:W-:Y:S01]  /*6000*/  VOTEU.ALL UP0, P0 ;  /* 0x0000000000ff7886 */ /* 0x000fe20000000000 */
[----:B------:R-:W-:Y:S01]  /*6010*/  UPRMT UR4, UR44, 0x654, UR33 ;  /* 0x000006542c047896 */ /* 0x000fe20008000021 */
[----:B------:R-:W-:Y:S03]  /*6020*/  LOP3.LUT R11, R11, UR5, RZ, 0x3c, !PT ;  /* 0x000000050b0b7c12 */ /* 0x000fe6000f8e3cff */
[----:B------:R2:W-:Y:S01]  /*6030*/  @!UP0 UTMALDG.3D [UR8], [UR30], desc[UR38] ;  /* 0x000026081e0085b4 */ /* 0x0005e20008011000 */
[----:B------:R2:W-:Y:S04]  /*6040*/  @!P0 SYNCS.ARRIVE.TRANS64.RED.A0TR RZ, [UR7+0x230], R8 ;  /* 0x00023008ffff89a7 */ /* 0x0005e80008300407 */
[----:B------:R-:W-:Y:S01]  /*6050*/  SYNCS.ARRIVE.TRANS64.RED.A1T0 RZ, [UR4], RZ ;  /* 0x000000ffffff79a7 */ /* 0x000fe20008100404 */
[----:B------:R-:W-:Y:S05]  /*6060*/  BRA.U UP3, `(.L_x_114) ;  /* 0xfffffff103dc7547 */ /* 0x000fea000b83ffff */
[----:B------:R-:W-:Y:S01]  /*6070*/  UIADD3 UR6, UPT, UPT, UR6, 0x240, URZ ;  /* 0x0000024006067890 */ /* 0x000fe2000fffe0ff */
[----:B------:R-:W-:-:S03]  /*6080*/  SHF.L.U32 R2, R11, 0x1f, RZ ;  /* 0x0000001f0b027819 */ /* 0x000fc600000006ff */
[----:B------:R-:W-:-:S09]  /*6090*/  ULEA UR4, UR21, UR6, 0x3 ;  /* 0x0000000615047291 */ /* 0x000fd2000f8e18ff */
[----:B------:R-:W3:Y:S02]  /*60a0*/  SYNCS.PHASECHK.TRANS64.TRYWAIT P0, [UR4], R2 ;  /* 0x00000002ff0075a7 */ /* 0x000ee40008001104 */
[----:B---3--:R-:W-:Y:S05]  /*60b0*/  @!P0 BRA `(.L_x_115) ;  /* 0x00000044001c8947 */ /* 0x008fea0003800000 */
.L_x_241:
[----:B------:R-:W-:-:S04]  /*60c0*/  UIADD3 UR4, UPT, UPT, UR21, 0x1, URZ ;  /* 0x0000000115047890 */ /* 0x000fc8000fffe0ff */
[----:B------:R-:W-:-:S04]  /*60d0*/  UISETP.NE.AND UP0, UPT, UR4, 0x2, UPT ;  /* 0x000000020400788c */ /* 0x000fc8000bf05270 */
[----:B------:R-:W-:Y:S02]  /*60e0*/  USEL UR5, URZ, 0x1, UP0 ;  /* 0x00000001ff057887 */ /* 0x000fe40008000000 */
[----:B------:R-:W-:-:S04]  /*60f0*/  USEL UR4, UR4, URZ, UP0 ;  /* 0x000000ff04047287 */ /* 0x000fc80008000000 */
[----:B------:R-:W-:Y:S01]  /*6100*/  ULEA UR4, UR4, UR6, 0x3 ;  /* 0x0000000604047291 */ /* 0x000fe2000f8e18ff */
[----:B---3--:R-:W-:-:S04]  /*6110*/  LOP3.LUT R2, R11, UR5, RZ, 0x3c, !PT ;  /* 0x000000050b027c12 */ /* 0x008fc8000f8e3cff */
[----:B------:R-:W-:Y:S01]  /*6120*/  SHF.L.U32 R2, R2, 0x1f, RZ ;  /* 0x0000001f02027819 */ /* 0x000fe200000006ff */
[----:B------:R-:W-:-:S07]  /*6130*/  IMAD.U32 R0, RZ, RZ, UR4 ;  /* 0x00000004ff007e24 */ /* 0x000fce000f8e00ff */
.L_x_116:
[----:B---3--:R3:W4:Y:S02]  /*6140*/  SYNCS.PHASECHK.TRANS64.TRYWAIT P0, [R0+URZ], R2 ;  /* 0x00000002000075a7 */ /* 0x00872400080011ff */
[----:B----4-:R-:W-:Y:S05]  /*6150*/  @!P0 NANOSLEEP.SYNCS 0x989680 ;  /* 0x009896800000895d */ /* 0x010fea0003900000 */
[----:B------:R-:W4:Y:S02]  /*6160*/  @!P0 SYNCS.PHASECHK.TRANS64 P0, [R0+URZ], R2 ;  /* 0x00000002000085a7 */ /* 0x000f2400080010ff */
[----:B-12-4-:R-:W-:Y:S05]  /*6170*/  @P0 EXIT ;  /* 0x000000000000094d */ /* 0x016fea0003800000 */
[----:B------:R-:W-:Y:S05]  /*6180*/  BRA `(.L_x_116) ;  /* 0xfffffffc00ec7947 */ /* 0x000fea000383ffff */
.L_x_106:
[----:B------:R-:W-:-:S06]  /*6190*/  UISETP.GE.AND UP0, UPT, UR20, 0x4, UPT ;  /* 0x000000041400788c */ /* 0x000fcc000bf06270 */
[----:B------:R-:W-:-:S13]  /*61a0*/  PLOP3.LUT P0, PT, PT, PT, UP0, 0x80, 0x8 ;  /* 0x000000000008781c */ /* 0x000fda0003f0f008 */
[----:B------:R-:W-:Y:S05]  /*61b0*/  @!P0 EXIT ;  /* 0x000000000000894d */ /* 0x000fea0003800000 */
[----:B------:R-:W-:Y:S01]  /*61c0*/  BAR.SYNC.DEFER_BLOCKING 0x6, 0xa0 ;  /* 0x0182800000007b1d */ /* 0x000fe20000010000 */
[C---:B------:R-:W-:Y:S01]  /*61d0*/  IMAD.SHL.U32 R128, R136.reuse, 0x8, RZ ;  /* 0x0000000888807824 */ /* 0x040fe200078e00ff */
[----:B------:R-:W-:Y:S01]  /*61e0*/  SHF.R.U32.HI R6, RZ, 0x1, R136 ;  /* 0x00000001ff067819 */ /* 0x000fe20000011688 */
[----:B------:R-:W-:Y:S01]  /*61f0*/  IMAD.SHL.U32 R2, R136, 0x10, RZ ;  /* 0x0000001088027824 */ /* 0x000fe200078e00ff */
[----:B------:R-:W-:Y:S01]  /*6200*/  CS2R R132, SRZ ;  /* 0x0000000000847805 */ /* 0x000fe2000001ff00 */
[----:B------:R-:W-:Y:S01]  /*6210*/  IMAD.MOV.U32 R135, RZ, RZ, 0x1 ;  /* 0x00000001ff877424 */ /* 0x000fe200078e00ff */
[----:B------:R-:W-:Y:S02]  /*6220*/  UMOV UR46, 0x400 ;  /* 0x00000400002e7882 */ /* 0x000fe40000000000 */
[----:B------:R-:W1:Y:S01]  /*6230*/  LDC.64 R124, c[0x0][0x888] ;  /* 0x00022200ff7c7b82 */ /* 0x000e620000000a00 */
[----:B------:R-:W-:Y:S01]  /*6240*/  ULEA UR46, UR44, UR46, 0x18 ;  /* 0x0000002e2c2e7291 */ /* 0x000fe2000f8ec0ff */
[----:B------:R-:W-:Y:S01]  /*6250*/  LOP3.LUT R128, R128, 0x300, RZ, 0xc0, !PT ;  /* 0x0000030080807812 */ /* 0x000fe200078ec0ff */
[----:B------:R-:W-:Y:S01]  /*6260*/  IMAD.MOV.U32 R72, RZ, RZ, RZ ;  /* 0x000000ffff487224 */ /* 0x000fe200078e00ff */
[----:B------:R-:W-:Y:S01]  /*6270*/  LOP3.LUT R3, R2, 0x40, RZ, 0xc0, !PT ;  /* 0x0000004002037812 */ /* 0x000fe200078ec0ff */
[----:B------:R-:W-:Y:S01]  /*6280*/  IMAD.MOV.U32 R134, RZ, RZ, RZ ;  /* 0x000000ffff867224 */ /* 0x000fe200078e00ff */
[----:B------:R-:W-:Y:S01]  /*6290*/  LOP3.LUT R128, R128, 0x30, R2, 0xf8, !PT ;  /* 0x0000003080807812 */ /* 0x000fe200078ef802 */
[----:B------:R-:W-:Y:S01]  /*62a0*/  IMAD.MOV.U32 R131, RZ, RZ, RZ ;  /* 0x000000ffff837224 */ /* 0x000fe200078e00ff */
[----:B------:R-:W2:Y:S01]  /*62b0*/  LDC.64 R126, c[0x0][0x890] ;  /* 0x00022400ff7e7b82 */ /* 0x000ea20000000a00 */
[----:B------:R-:W-:Y:S01]  /*62c0*/  LOP3.LUT R6, R3, 0x8, R6, 0xf8, !PT ;  /* 0x0000000803067812 */ /* 0x000fe200078ef806 */
[----:B------:R-:W-:Y:S01]  /*62d0*/  IMAD.SHL.U32 R3, R136, 0x2, RZ ;  /* 0x0000000288037824 */ /* 0x000fe200078e00ff */
[----:B------:R-:W-:Y:S01]  /*62e0*/  LOP3.LUT R128, R128, 0x80, R2, 0xf8, !PT ;  /* 0x0000008080807812 */ /* 0x000fe200078ef802 */
[C---:B------:R-:W-:Y:S01]  /*62f0*/  IMAD.U32 R2, R136.reuse, 0x10000, RZ ;  /* 0x0001000088027824 */ /* 0x040fe200078e00ff */
[----:B------:R-:W-:Y:S01]  /*6300*/  LOP3.LUT R136, R136, 0x60, RZ, 0xc0, !PT ;  /* 0x0000006088887812 */ /* 0x000fe200078ec0ff */
[----:B------:R-:W3:Y:S01]  /*6310*/  LDCU UR51, c[0x0][0x370] ;  /* 0x00006e00ff3377ac */ /* 0x000ee20008000800 */
[----:B------:R-:W-:Y:S01]  /*6320*/  LOP3.LUT R3, R6, 0x8, R3, 0x78, !PT ;  /* 0x0000000806037812 */ /* 0x000fe200078e7803 */
[----:B------:R-:W4:Y:S01]  /*6330*/  LDC.64 R122, c[0x0][0x8b0] ;  /* 0x00022c00ff7a7b82 */ /* 0x000f220000000a00 */
[----:B------:R-:W3:Y:S01]  /*6340*/  LDS R0, [UR46+0x310] ;  /* 0x0003102eff007984 */ /* 0x000ee20008000800 */
[----:B------:R-:W-:Y:S01]  /*6350*/  LOP3.LUT R2, R2, 0x600000, RZ, 0xc0, !PT ;  /* 0x0060000002027812 */ /* 0x000fe200078ec0ff */
[----:B------:R-:W1:Y:S01]  /*6360*/  LDCU UR43, c[0x0][0xb0c] ;  /* 0x00016180ff2b77ac */ /* 0x000e620008000800 */
[----:B------:R-:W-:Y:S01]  /*6370*/  LOP3.LUT R128, R128, R3, RZ, 0xfc, !PT ;  /* 0x0000000380807212 */ /* 0x000fe200078efcff */
[----:B------:R-:W1:Y:S03]  /*6380*/  LDCU UR39, c[0x0][0xb30] ;  /* 0x00016600ff2777ac */ /* 0x000e660008000800 */
[----:B------:R-:W1:Y:S01]  /*6390*/  LDC.64 R120, c[0x0][0x8a8] ;  /* 0x00022a00ff787b82 */ /* 0x000e620000000a00 */
[----:B------:R-:W1:Y:S01]  /*63a0*/  LDCU.64 UR60, c[0x0][0x888] ;  /* 0x00011100ff3c77ac */ /* 0x000e620008000a00 */
[----:B------:R-:W1:Y:S01]  /*63b0*/  LDCU.64 UR40, c[0x0][0xb28] ;  /* 0x00016500ff2877ac */ /* 0x000e620008000a00 */
[----:B------:R-:W1:Y:S01]  /*63c0*/  LDCU.128 UR52, c[0x0][0xb10] ;  /* 0x00016200ff3477ac */ /* 0x000e620008000c00 */
[----:B------:R-:W1:Y:S01]  /*63d0*/  LDCU UR50, c[0x0][0x374] ;  /* 0x00006e80ff3277ac */ /* 0x000e620008000800 */
[----:B------:R-:W-:Y:S01]  /*63e0*/  UIADD3 UR62, UPT, UPT, UR46, 0x400, URZ ;  /* 0x000004002e3e7890 */ /* 0x000fe2000fffe0ff */
[----:B------:R-:W-:Y:S01]  /*63f0*/  UMOV UR45, URZ ;  /* 0x000000ff002d7c82 */ /* 0x000fe20008000000 */
[----:B------:R-:W-:Y:S01]  /*6400*/  UMOV UR49, URZ ;  /* 0x000000ff00317c82 */ /* 0x000fe20008000000 */
[----:B--23--:R-:W-:-:S09]  /*6410*/  IMAD.IADD R2, R0, 0x1, R2 ;  /* 0x0000000100027824 */ /* 0x00cfd200078e0202 */
.L_x_142:
[----:B------:R-:W-:Y:S02]  /*6420*/  LEA R8, R131, UR46, 0x3 ;  /* 0x0000002e83087c11 */ /* 0x000fe4000f8e18ff */
[----:B------:R-:W-:Y:S02]  /*6430*/  SHF.L.U32 R0, R133, 0x1f, RZ ;  /* 0x0000001f85007819 */ /* 0x000fe400000006ff */
[----:B------:R-:W-:Y:S02]  /*6440*/  LEA R4, R131, UR46, 0x4 ;  /* 0x0000002e83047c11 */ /* 0x000fe4000f8e20ff */
[----:B------:R-:W2:Y:S02]  /*6450*/  SYNCS.PHASECHK.TRANS64.TRYWAIT P0, [R8+URZ+0x260], R0 ;  /* 0x00026000080075a7 */ /* 0x000ea400080011ff */
[----:B--2---:R-:W-:Y:S05]  /*6460*/  @!P0 BRA `(.L_x_117) ;  /* 0x0000004000488947 */ /* 0x004fea0003800000 */
.L_x_242:
[----:B------:R-:W3:Y:S01]  /*6470*/  LDS.128 R4, [R4+0x2f0] ;  /* 0x0002f00004047984 */ /* 0x000ee20000000c00 */
[----:B------:R-:W-:Y:S01]  /*6480*/  UISETP.GE.AND UP0, UPT, UR42, 0x1, UPT ;  /* 0x000000012a00788c */ /* 0x000fe2000bf06270 */
[----:B------:R-:W-:Y:S01]  /*6490*/  @!PT LDS RZ, [RZ] ;  /* 0x00000000fffff984 */ /* 0x000fe20000000800 */
[----:B------:R-:W-:Y:S01]  /*64a0*/  @!PT LDS RZ, [RZ] ;  /* 0x00000000fffff984 */ /* 0x000fe20000000800 */
[----:B------:R-:W-:Y:S01]  /*64b0*/  @!PT LDS RZ, [RZ] ;  /* 0x00000000fffff984 */ /* 0x000fe20000000800 */
[----:B------:R-:W-:Y:S01]  /*64c0*/  @!PT LDS RZ, [RZ] ;  /* 0x00000000fffff984 */ /* 0x000fe20000000800 */
[----:B------:R1:W-:Y:S06]  /*64d0*/  MEMBAR.ALL.CTA ;  /* 0x0000000000007992 */ /* 0x0003ec0000008000 */
[----:B-1----:R-:W1:Y:S01]  /*64e0*/  FENCE.VIEW.ASYNC.S ;  /* 0x00000000000073c6 */ /* 0x002e620000000000 */
[----:B---3--:R-:W-:Y:S11]  /*64f0*/  LOP3.LUT P0, RZ, R6, 0x1, RZ, 0xc0, !PT ;  /* 0x0000000106ff7812 */ /* 0x008ff6000780c0ff */
[----:B------:R-:W-:Y:S02]  /*6500*/  @!UPT UIADD3 URZ, UPT, UPT, URZ, URZ, URZ ;  /* 0x000000fffffff290 */ /* 0x000fe4000fffe0ff */
[----:B-1----:R-:W-:Y:S01]  /*6510*/  VOTEU.ANY UP1, P0 ;  /* 0x0000000000ff7886 */ /* 0x002fe20000020100 */
[----:B------:R-:W-:Y:S01]  /*6520*/  PLOP3.LUT P0, PT, PT, PT, UP1, 0x80, 0x8 ;  /* 0x000000000008781c */ /* 0x000fe20003f0f018 */
[----:B------:R-:W-:Y:S11]  /*6530*/  UP2UR UR56, UPR, URZ, 0x2 ;  /* 0x00000002ff387883 */ /* 0x000ff60008000000 */
[----:B------:R-:W-:Y:S01]  /*6540*/  @!UPT UIADD3 URZ, UPT, UPT, URZ, URZ, URZ ;  /* 0x000000fffffff290 */ /* 0x000fe2000fffe0ff */
        /* <DEDUP_REMOVED lines=13> */
[----:B------:R-:W2:Y:S01]  /*6620*/  LDCU UR12, c[0x0][0xb20] ;  /* 0x00016400ff0c77ac */ /* 0x000ea20008000800 */
[----:B------:R-:W-:Y:S02]  /*6630*/  UIMAD.WIDE.U32 UR4, UR50, UR55, URZ ;  /* 0x00000037320472a5 */ /* 0x000fe4000f8e00ff */
[----:B------:R-:W-:Y:S02]  /*6640*/  UIMAD.WIDE.U32 UR6, UR51, UR52, URZ ;  /* 0x00000034330672a5 */ /* 0x000fe4000f8e00ff */
[----:B------:R-:W-:Y:S02]  /*6650*/  UISETP.NE.AND UP0, UPT, UR54, 0x1, UPT ;  /* 0x000000013600788c */ /* 0x000fe4000bf05270 */
[----:B------:R-:W-:Y:S02]  /*6660*/  UIMAD.WIDE.U32 UR8, UR37, UR55, URZ ;  /* 0x00000037250872a5 */ /* 0x000fe4000f8e00ff */
[----:B------:R-:W-:Y:S02]  /*6670*/  UIMAD.WIDE.U32 UR10, UR38, UR52, URZ ;  /* 0x00000034260a72a5 */ /* 0x000fe4000f8e00ff */
[----:B------:R-:W-:Y:S02]  /*6680*/  UISETP.NE.AND UP1, UPT, UR43, 0x1, UPT ;  /* 0x000000012b00788c */ /* 0x000fe4000bf25270 */
[----:B------:R-:W-:Y:S01]  /*6690*/  UISETP.NE.AND UP2, UPT, UR42, 0x1, UPT ;  /* 0x000000012a00788c */ /* 0x000fe2000bf45270 */
[----:B------:R-:W-:Y:S02]  /*66a0*/  UMOV UR4, UR5 ;  /* 0x0000000500047c82 */ /* 0x000fe40008000000 */
[----:B--2---:R-:W-:Y:S03]  /*66b0*/  USHF.R.U32.HI UR5, URZ, UR12, UR4 ;  /* 0x0000000cff057299 */ /* 0x004fe60008011604 */
[----:B------:R-:W-:Y:S02]  /*66c0*/  UMOV UR4, UR7 ;  /* 0x0000000700047c82 */ /* 0x000fe40008000000 */
[----:B------:R-:W-:Y:S02]  /*66d0*/  USHF.R.U32.HI UR7, URZ, UR53, UR4 ;  /* 0x00000035ff077299 */ /* 0x000fe40008011604 */
[----:B------:R-:W-:Y:S02]  /*66e0*/  USEL UR4, UR50, UR5, !UP0 ;  /* 0x0000000532047287 */ /* 0x000fe4000c000000 */
[----:B------:R-:W-:Y:S01]  /*66f0*/  USEL UR7, UR51, UR7, !UP1 ;  /* 0x0000000733077287 */ /* 0x000fe2000c800000 */
[----:B------:R-:W-:Y:S01]  /*6700*/  UMOV UR5, UR9 ;  /* 0x0000000900057c82 */ /* 0x000fe20008000000 */
[----:B------:R-:W-:Y:S02]  /*6710*/  UIMAD.WIDE.U32 UR8, UR4, UR40, URZ ;  /* 0x00000028040872a5 */ /* 0x000fe4000f8e00ff */
[----:B------:R-:W-:Y:S03]  /*6720*/  USHF.R.U32.HI UR6, URZ, UR12, UR5 ;  /* 0x0000000cff067299 */ /* 0x000fe60008011605 */
[----:B------:R-:W-:Y:S01]  /*6730*/  UMOV UR5, UR11 ;  /* 0x0000000b00057c82 */ /* 0x000fe20008000000 */
[----:B------:R-:W-:Y:S02]  /*6740*/  UIMAD.WIDE.U32 UR10, UR7, UR40, URZ ;  /* 0x00000028070a72a5 */ /* 0x000fe4000f8e00ff */
[----:B------:R-:W-:Y:S02]  /*6750*/  USHF.R.U32.HI UR12, URZ, UR53, UR5 ;  /* 0x00000035ff0c7299 */ /* 0x000fe40008011605 */
[----:B------:R-:W-:Y:S01]  /*6760*/  USEL UR6, UR37, UR6, !UP0 ;  /* 0x0000000625067287 */ /* 0x000fe2000c000000 */
[----:B------:R-:W-:Y:S02]  /*6770*/  UMOV UR5, UR9 ;  /* 0x0000000900057c82 */ /* 0x000fe40008000000 */
[----:B------:R-:W-:Y:S01]  /*6780*/  UMOV UR10, UR11 ;  /* 0x0000000b000a7c82 */ /* 0x000fe20008000000 */
[----:B------:R-:W-:Y:S02]  /*6790*/  @UP2 USHF.R.U32.HI UR4, URZ, UR41, UR5 ;  /* 0x00000029ff042299 */ /* 0x000fe40008011605 */
[----:B------:R-:W-:Y:S02]  /*67a0*/  @UP2 USHF.R.U32.HI UR7, URZ, UR41, UR10 ;  /* 0x00000029ff072299 */ /* 0x000fe4000801160a */
[----:B------:R-:W-:Y:S02]  /*67b0*/  UIMAD UR4, UR42, UR4, URZ ;  /* 0x000000042a0472a4 */ /* 0x000fe4000f8e02ff */
[----:B------:R-:W-:Y:S02]  /*67c0*/  UIMAD.WIDE.U32 UR10, UR6, UR40, URZ ;  /* 0x00000028060a72a5 */ /* 0x000fe4000f8e00ff */
[----:B------:R-:W-:Y:S02]  /*67d0*/  USEL UR5, UR38, UR12, !UP1 ;  /* 0x0000000c26057287 */ /* 0x000fe4000c800000 */
[----:B------:R-:W-:Y:S02]  /*67e0*/  UIMAD UR8, UR42, UR7, URZ ;  /* 0x000000072a0872a4 */ /* 0x000fe4000f8e02ff */
[----:B------:R-:W-:Y:S03]  /*67f0*/  UISETP.GE.AND UP0, UPT, UR6, UR4, UPT ;  /* 0x000000040600728c */ /* 0x000fe6000bf06270 */
[----:B------:R-:W-:Y:S01]  /*6800*/  UMOV UR4, UR11 ;  /* 0x0000000b00047c82 */ /* 0x000fe20008000000 */
[----:B------:R-:W-:Y:S02]  /*6810*/  UISETP.GE.OR UP0, UPT, UR5, UR8, UP0 ;  /* 0x000000080500728c */ /* 0x000fe40008706670 */
[----:B------:R-:W-:Y:S02]  /*6820*/  USHF.R.U32.HI UR4, URZ, UR41, UR4 ;  /* 0x00000029ff047299 */ /* 0x000fe40008011604 */
[----:B------:R-:W-:Y:S02]  /*6830*/  UIMAD.WIDE.U32 UR8, UR5, UR40, URZ ;  /* 0x00000028050872a5 */ /* 0x000fe4000f8e00ff */
[----:B------:R-:W-:Y:S02]  /*6840*/  USEL UR11, UR6, UR4, !UP2 ;  /* 0x00000004060b7287 */ /* 0x000fe4000d000000 */
[----:B------:R-:W-:Y:S02]  /*6850*/  UIADD3 UR8, UPT, UPT, -UR5, URZ, URZ ;  /* 0x000000ff05087290 */ /* 0x000fe4000fffe1ff */
[----:B------:R-:W-:Y:S01]  /*6860*/  UIADD3 UR10, UPT, UPT, -UR11, URZ, URZ ;  /* 0x000000ff0b0a7290 */ /* 0x000fe2000fffe1ff */
[----:B------:R-:W-:Y:S01]  /*6870*/  @!UP0 UMOV UR4, UR9 ;  /* 0x0000000900048c82 */ /* 0x000fe20008000000 */
[----:B------:R-:W-:Y:S02]  /*6880*/  UIADD3 UR9, UPT, UPT, -UR6, URZ, URZ ;  /* 0x000000ff06097290 */ /* 0x000fe4000fffe1ff */
[----:B------:R-:W-:Y:S02]  /*6890*/  @!UP0 USHF.R.U32.HI UR4, URZ, UR41, UR4 ;  /* 0x00000029ff048299 */ /* 0x000fe40008011604 */
[----:B------:R-:W-:Y:S02]  /*68a0*/  UIMAD UR10, UR42, UR10, UR6 ;  /* 0x0000000a2a0a72a4 */ /* 0x000fe4000f8e0206 */
[----:B------:R-:W-:Y:S04]  /*68b0*/  @!UP0 USEL UR4, UR5, UR4, !UP2 ;  /* 0x0000000405048287 */ /* 0x000fe8000d000000 */
[----:B------:R-:W-:Y:S02]  /*68c0*/  @!UP0 UIMAD UR10, UR7, UR10, UR4 ;  /* 0x0000000a070a82a4 */ /* 0x000fe4000f8e0204 */
[----:B------:R-:W-:Y:S02]  /*68d0*/  @!UP0 UIADD3 UR11, UPT, UPT, UR11, -UR4, URZ ;  /* 0x800000040b0b8290 */ /* 0x000fe4000fffe0ff */
[----:B------:R-:W-:Y:S02]  /*68e0*/  UIMAD UR7, UR43, UR8, UR38 ;  /* 0x000000082b0772a4 */ /* 0x000fe4000f8e0226 */
[----:B------:R-:W-:Y:S02]  /*68f0*/  @!UP0 UIMAD UR6, UR11, UR42, UR5 ;  /* 0x0000002a0b0682a4 */ /* 0x000fe4000f8e0205 */
[----:B------:R-:W-:Y:S01]  /*6900*/  UIMAD UR4, UR54, UR9, UR37 ;  /* 0x00000009360472a4 */ /* 0x000fe2000f8e0225 */
[----:B------:R-:W-:Y:S02]  /*6910*/  @!UP0 UMOV UR5, UR10 ;  /* 0x0000000a00058c82 */ /* 0x000fe40008000000 */
[----:B------:R-:W-:Y:S02]  /*6920*/  UIMAD UR38, UR5, UR43, UR7 ;  /* 0x0000002b052672a4 */ /* 0x000fe4000f8e0207 */
[----:B------:R-:W-:Y:S11]  /*6930*/  UIMAD UR37, UR6, UR54, UR4 ;  /* 0x00000036062572a4 */ /* 0x000ff6000f8e0204 */
[----:B------:R-:W-:Y:S01]  /*6940*/  @!UPT UIADD3 URZ, UPT, UPT, URZ, URZ, URZ ;  /* 0x000000fffffff290 */ /* 0x000fe2000fffe0ff */
.L_x_118:
[----:B------:R-:W-:Y:S01]  /*6950*/  UISETP.NE.AND UP0, UPT, UR39, 0x1, UPT ;  /* 0x000000012700788c */ /* 0x000fe2000bf05270 */
[----:B------:R-:W-:Y:S10]  /*6960*/  IADD3 R131, PT, PT, R131, 0x1, RZ ;  /* 0x0000000183837810 */ /* 0x000ff40007ffe0ff */
[----:B------:R-:W2:Y:S01]  /*6970*/  @!UP0 LDCU.128 UR12, c[0x0][0xb10] ;  /* 0x00016200ff0c87ac */ /* 0x000ea20008000c00 */
[----:B------:R-:W3:Y:S01]  /*6980*/  @!UP0 LDCU UR5, c[0x0][0xb0c] ;  /* 0x00016180ff0587ac */ /* 0x000ee20008000800 */
[----:B------:R-:W4:Y:S01]  /*6990*/  @!UP0 LDCU UR10, c[0x0][0xb20] ;  /* 0x00016400ff0a87ac */ /* 0x000f220008000800 */
[----:B--2---:R-:W-:Y:S02]  /*69a0*/  UIMAD.WIDE.U32 UR8, UR38, UR12, URZ ;  /* 0x0000000c260872a5 */ /* 0x004fe4000f8e00ff */
[----:B------:R-:W-:Y:S02]  /*69b0*/  UIMAD.WIDE.U32 UR6, UR37, UR15, URZ ;  /* 0x0000000f250672a5 */ /* 0x000fe4000f8e00ff */
[----:B------:R-:W-:Y:S03]  /*69c0*/  @!UP0 UISETP.NE.AND UP1, UPT, UR14, 0x1, UPT ;  /* 0x000000010e00888c */ /* 0x000fe6000bf25270 */
[----:B------:R-:W-:Y:S01]  /*69d0*/  @!UP0 UMOV UR4, UR9 ;  /* 0x0000000900048c82 */ /* 0x000fe20008000000 */
[----:B---3--:R-:W-:Y:S02]  /*69e0*/  @!UP0 UISETP.NE.AND UP2, UPT, UR5, 0x1, UPT ;  /* 0x000000010500888c */ /* 0x008fe4000bf45270 */
[----:B------:R-:W-:Y:S01]  /*69f0*/  @!UP0 USHF.R.U32.HI UR4, URZ, UR13, UR4 ;  /* 0x0000000dff048299 */ /* 0x000fe20008011604 */
[----:B------:R-:W-:Y:S02]  /*6a00*/  @!UP0 UMOV UR6, UR7 ;  /* 0x0000000700068c82 */ /* 0x000fe40008000000 */
[----:B----4-:R-:W-:Y:S02]  /*6a10*/  @!UP0 USHF.R.U32.HI UR6, URZ, UR10, UR6 ;  /* 0x0000000aff068299 */ /* 0x010fe40008011606 */
[----:B------:R-:W-:Y:S02]  /*6a20*/  @!UP0 USEL UR7, UR38, UR4, !UP2 ;  /* 0x0000000426078287 */ /* 0x000fe4000d000000 */
[----:B------:R-:W-:Y:S04]  /*6a30*/  @!UP0 USEL UR6, UR37, UR6, !UP1 ;  /* 0x0000000625068287 */ /* 0x000fe8000c800000 */
[----:B------:R-:W-:Y:S02]  /*6a40*/  @!UP0 UIADD3 UR4, UPT, UPT, -UR7, UR6, URZ ;  /* 0x0000000607048290 */ /* 0x000fe4000fffe1ff */
[----:B------:R-:W-:Y:S02]  /*6a50*/  @!UP0 UIADD3 UR6, UPT, UPT, UR7, -UR6, URZ ;  /* 0x8000000607068290 */ /* 0x000fe4000fffe0ff */
[----:B------:R-:W-:Y:S02]  /*6a60*/  @!UP0 UIMAD UR38, UR4, UR5, UR38 ;  /* 0x00000005042682a4 */ /* 0x000fe4000f8e0226 */
[----:B------:R-:W-:Y:S02]  /*6a70*/  @!UP0 UIMAD UR37, UR6, UR14, UR37 ;  /* 0x0000000e062582a4 */ /* 0x000fe4000f8e0225 */
[----:B------:R-:W-:Y:S09]  /*6a80*/  ULOP3.LUT UP0, URZ, UR62, 0x90, URZ, 0xc0, !UPT ;  /* 0x000000903eff7892 */ /* 0x000ff2000f80c0ff */
[----:B------:R-:W-:Y:S05]  /*6a90*/  BRA.U !UP0, `(.L_x_119) ;  /* 0x00000001087c7547 */ /* 0x000fea000b800000 */
[----:B------:R-:W2:Y:S01]  /*6aa0*/  LDCU.64 UR8, c[0x4][0x80] ;  /* 0x01001000ff0877ac */ /* 0x000ea20008000a00 */
[----:B------:R-:W-:Y:S01]  /*6ab0*/  MOV R16, 0x0 ;  /* 0x0000000000107802 */ /* 0x000fe20000000f00 */
[----:B------:R-:W-:Y:S02]  /*6ac0*/  HFMA2 R12, -RZ, RZ, 0, 5.9604644775390625e-08 ;  /* 0x00000001ff0c7431 */ /* 0x000fe400000001ff */
[----:B------:R-:W-:Y:S01]  /*6ad0*/  IMAD.MOV.U32 R8, RZ, RZ, 0x70 ;  /* 0x00000070ff087424 */ /* 0x000fe200078e00ff */
[----:B------:R3:W4:Y:S01]  /*6ae0*/  LDC.64 R14, c[0x4][R16] ;  /* 0x01000000100e7b82 */ /* 0x0007220000000a00 */
[----:B------:R-:W1:Y:S01]  /*6af0*/  LDCU.64 UR6, c[0x4][0x88] ;  /* 0x01001100ff0677ac */ /* 0x000e620008000a00 */
[----:B------:R-:W-:Y:S01]  /*6b00*/  IMAD.MOV.U32 R13, RZ, RZ, RZ ;  /* 0x000000ffff0d7224 */ /* 0x000fe200078e00ff */
[----:B------:R-:W1:Y:S01]  /*6b10*/  LDCU.64 UR4, c[0x4][0x8] ;  /* 0x01000100ff0477ac */ /* 0x000e620008000a00 */
[----:B--2---:R-:W-:Y:S01]  /*6b20*/  MOV R5, UR9 ;  /* 0x0000000900057c02 */ /* 0x004fe20008000f00 */
[----:B------:R-:W-:Y:S01]  /*6b30*/  IMAD.U32 R4, RZ, RZ, UR8 ;  /* 0x00000008ff047e24 */ /* 0x000fe2000f8e00ff */
[----:B-1----:R-:W-:Y:S01]  /*6b40*/  MOV R7, UR7 ;  /* 0x0000000700077c02 */ /* 0x002fe20008000f00 */
[----:B------:R-:W-:Y:S01]  /*6b50*/  IMAD.U32 R6, RZ, RZ, UR6 ;  /* 0x00000006ff067e24 */ /* 0x000fe2000f8e00ff */
[----:B------:R-:W-:Y:S01]  /*6b60*/  MOV R11, UR5 ;  /* 0x00000005000b7c02 */ /* 0x000fe20008000f00 */
[----:B------:R-:W-:Y:S02]  /*6b70*/  IMAD.U32 R10, RZ, RZ, UR4 ;  /* 0x00000004ff0a7e24 */ /* 0x000fe4000f8e00ff */
[----:B------:R-:W-:Y:S07]  /*6b80*/  LEPC R20, `(.L_x_120) ;  /* 0x000000001014794e */ /* 0x000fee0000000000 */
[----:B---345:R-:W-:Y:S05]  /*6b90*/  CALL.ABS.NOINC R14 ;  /* 0x000000000e007343 */ /* 0x038fea0003c00000 */
.L_x_120:
[----:B------:R-:W1:Y:S01]  /*6ba0*/  LDCU.64 UR8, c[0x4][0x80] ;  /* 0x01001000ff0877ac */ /* 0x000e620008000a00 */
[----:B------:R-:W2:Y:S01]  /*6bb0*/  LDC.64 R16, c[0x4][R16] ;  /* 0x0100000010107b82 */ /* 0x000ea20000000a00 */
[----:B------:R-:W-:Y:S02]  /*6bc0*/  HFMA2 R12, -RZ, RZ, 0, 5.9604644775390625e-08 ;  /* 0x00000001ff0c7431 */ /* 0x000fe400000001ff */
[----:B------:R-:W-:Y:S02]  /*6bd0*/  IMAD.MOV.U32 R8, RZ, RZ, 0x70 ;  /* 0x00000070ff087424 */ /* 0x000fe400078e00ff */
[----:B------:R-:W-:Y:S01]  /*6be0*/  IMAD.MOV.U32 R13, RZ, RZ, RZ ;  /* 0x000000ffff0d7224 */ /* 0x000fe200078e00ff */
[----:B------:R-:W3:Y:S01]  /*6bf0*/  LDCU.64 UR6, c[0x4][0x88] ;  /* 0x01001100ff0677ac */ /* 0x000ee20008000a00 */
[----:B------:R-:W4:Y:S01]  /*6c00*/  LDCU.64 UR4, c[0x4][0x8] ;  /* 0x01000100ff0477ac */ /* 0x000f220008000a00 */
[----:B-1----:R-:W-:Y:S02]  /*6c10*/  MOV R4, UR8 ;  /* 0x0000000800047c02 */ /* 0x002fe40008000f00 */
[----:B------:R-:W-:Y:S02]  /*6c20*/  MOV R5, UR9 ;  /* 0x0000000900057c02 */ /* 0x000fe40008000f00 */
[----:B---3--:R-:W-:Y:S01]  /*6c30*/  MOV R7, UR7 ;  /* 0x0000000700077c02 */ /* 0x008fe20008000f00 */
[----:B------:R-:W-:Y:S01]  /*6c40*/  IMAD.U32 R6, RZ, RZ, UR6 ;  /* 0x00000006ff067e24 */ /* 0x000fe2000f8e00ff */
[----:B----4-:R-:W-:Y:S01]  /*6c50*/  MOV R11, UR5 ;  /* 0x00000005000b7c02 */ /* 0x010fe20008000f00 */
[----:B------:R-:W-:Y:S02]  /*6c60*/  IMAD.U32 R10, RZ, RZ, UR4 ;  /* 0x00000004ff0a7e24 */ /* 0x000fe4000f8e00ff */
[----:B------:R-:W-:Y:S07]  /*6c70*/  LEPC R20, `(.L_x_119) ;  /* 0x000000001014794e */ /* 0x000fee0000000000 */
[----:B--2---:R-:W-:Y:S05]  /*6c80*/  CALL.ABS.NOINC R16 ;  /* 0x0000000010007343 */ /* 0x004fea0003c00000 */
.L_x_119:
[----:B------:R-:W-:Y:S01]  /*6c90*/  ISETP.NE.U32.AND P3, PT, R126, RZ, PT ;  /* 0x000000ff7e00720c */ /* 0x000fe20003f65070 */
[----:B------:R-:W-:Y:S01]  /*6ca0*/  UISETP.NE.AND UP1, UPT, UR63, URZ, UPT ;  /* 0x000000ff3f00728c */ /* 0x000fe2000bf25270 */
[----:B------:R-:W-:Y:S02]  /*6cb0*/  ISETP.NE.U32.AND P4, PT, R122, RZ, PT ;  /* 0x000000ff7a00720c */ /* 0x000fe40003f85070 */
[----:B------:R-:W-:Y:S02]  /*6cc0*/  ISETP.NE.AND.EX P3, PT, R127, RZ, PT, P3 ;  /* 0x000000ff7f00720c */ /* 0x000fe40003f65330 */
[----:B------:R-:W-:Y:S02]  /*6cd0*/  PLOP3.LUT P1, PT, PT, PT, PT, 0x8, 0x80 ;  /* 0x000000000080781c */ /* 0x000fe40003f2e170 */
[----:B------:R-:W-:Y:S02]  /*6ce0*/  PLOP3.LUT P0, PT, PT, PT, UP1, 0x80, 0x8 ;  /* 0x000000000008781c */ /* 0x000fe40003f0f018 */
[----:B------:R-:W-:Y:S02]  /*6cf0*/  ISETP.NE.AND.EX P4, PT, R123, RZ, PT, P4 ;  /* 0x000000ff7b00720c */ /* 0x000fe40003f85340 */
[----:B------:R-:W2:Y:S09]  /*6d00*/  @UP1 LDCU.64 UR4, c[0x0][0x888] ;  /* 0x00011100ff0417ac */ /* 0x000eb20008000a00 */
[----:B------:R-:W-:Y:S01]  /*6d10*/  @P0 PLOP3.LUT P1, PT, P3, PT, PT, 0x80, 0x8 ;  /* 0x000000000008081c */ /* 0x000fe20001f2f070 */
[----:B--2---:R-:W-:Y:S04]  /*6d20*/  @UP1 UISETP.NE.U32.AND UP0, UPT, UR4, URZ, UPT ;  /* 0x000000ff0400128c */ /* 0x004fe8000bf05070 */
[----:B------:R-:W-:Y:S04]  /*6d30*/  @UP1 UISETP.NE.AND.EX UP0, UPT, UR5, URZ, UPT, UP0 ;  /* 0x000000ff0500128c */ /* 0x000fe8000bf05300 */
[----:B------:R-:W-:Y:S01]  /*6d40*/  @UP1 USEL UR4, URZ, 0xffffffff, UP0 ;  /* 0xffffffffff041887 */ /* 0x000fe20008000000 */
[----:B------:R-:W-:Y:S11]  /*6d50*/  @!P3 BRA `(.L_x_121) ;  /* 0x000000000030b947 */ /* 0x000ff60003800000 */
[----:B------:R-:W-:Y:S01]  /*6d60*/  ISETP.NE.U32.AND P2, PT, R124, RZ, PT ;  /* 0x000000ff7c00720c */ /* 0x000fe20003f45070 */
[----:B------:R-:W2:Y:S01]  /*6d70*/  LDCU.64 UR6, c[0x0][0x358] ;  /* 0x00006b00ff0677ac */ /* 0x000ea20008000a00 */
[----:B------:R-:W-:Y:S02]  /*6d80*/  IMAD.MOV.U32 R129, RZ, RZ, 0x1 ;  /* 0x00000001ff817424 */ /* 0x000fe400078e00ff */
[----:B------:R-:W-:Y:S11]  /*6d90*/  ISETP.NE.AND.EX P2, PT, R125, RZ, PT, P2 ;  /* 0x000000ff7d00720c */ /* 0x000ff60003f45320 */
[----:B------:R-:W-:Y:S02]  /*6da0*/  @!UPT UIADD3 URZ, UPT, UPT, URZ, URZ, URZ ;  /* 0x000000fffffff290 */ /* 0x000fe4000fffe0ff */
[----:B------:R-:W3:Y:S01]  /*6db0*/  @P2 LDC.64 R4, c[0x0][0x888] ;  /* 0x00022200ff042b82 */ /* 0x000ee20000000a00 */
[----:B-1----:R-:W-:Y:S04]  /*6dc0*/  @P2 IMAD R0, R126, UR36, RZ ;  /* 0x000000247e002c24 */ /* 0x002fe8000f8e02ff */
[----:B---3--:R-:W-:Y:S04]  /*6dd0*/  @P2 IMAD.WIDE R4, R0, 0x4, R4 ;  /* 0x0000000400042825 */ /* 0x008fe800078e0204 */
[----:B------:R-:W-:Y:S01]  /*6de0*/  HFMA2 R0, -RZ, RZ, 0, 5.9604644775390625e-08 ;  /* 0x00000001ff007431 */ /* 0x000fe200000001ff */
[----:B--2--5:R2:W5:Y:S04]  /*6df0*/  @P2 LDG.E R74, desc[UR6][R4.64] ;  /* 0x00000006044a2981 */ /* 0x024568000c1e1900 */
[----:B------:R-:W-:Y:S01]  /*6e00*/  @!P2 PRMT R129, R0, 0x7610, R129 ;  /* 0x000076100081a816 */ /* 0x000fe20000000081 */
[----:B--2---:R-:W3:Y:S06]  /*6e10*/  @!P2 LDC R74, c[0x0][0x880] ;  /* 0x00022000ff4aab82 */ /* 0x004eec0000000800 */
.L_x_121:
[----:B------:R-:W-:Y:S05]  /*6e20*/  @!P4 BRA `(.L_x_122) ;  /* 0x000000000024c947 */ /* 0x000fea0003800000 */
[----:B------:R-:W-:Y:S01]  /*6e30*/  ISETP.NE.U32.AND P2, PT, R120, RZ, PT ;  /* 0x000000ff7800720c */ /* 0x000fe20003f45070 */
[----:B------:R-:W2:Y:S03]  /*6e40*/  LDCU.64 UR6, c[0x0][0x358] ;  /* 0x00006b00ff0677ac */ /* 0x000ea60008000a00 */
[----:B------:R-:W-:Y:S11]  /*6e50*/  ISETP.NE.AND.EX P2, PT, R121, RZ, PT, P2 ;  /* 0x000000ff7900720c */ /* 0x000ff60003f45320 */
[----:B------:R-:W-:Y:S02]  /*6e60*/  @!UPT UIADD3 URZ, UPT, UPT, URZ, URZ, URZ ;  /* 0x000000fffffff290 */ /* 0x000fe4000fffe0ff */
[----:B------:R-:W4:Y:S01]  /*6e70*/  @P2 LDC.64 R4, c[0x0][0x8a8] ;  /* 0x00022a00ff042b82 */ /* 0x000f220000000a00 */
[----:B-1----:R-:W-:Y:S04]  /*6e80*/  @P2 IMAD R0, R122, UR36, RZ ;  /* 0x000000247a002c24 */ /* 0x002fe8000f8e02ff */
[----:B----4-:R-:W-:Y:S05]  /*6e90*/  @P2 IMAD.WIDE R4, R0, 0x4, R4 ;  /* 0x0000000400042825 */ /* 0x010fea00078e0204 */
[----:B--2--5:R2:W5:Y:S02]  /*6ea0*/  @P2 LDG.E R73, desc[UR6][R4.64] ;  /* 0x0000000604492981 */ /* 0x024564000c1e1900 */
[----:B--2---:R-:W4:Y:S02]  /*6eb0*/  @!P2 LDC R73, c[0x0][0x8a0] ;  /* 0x00022800ff49ab82 */ /* 0x004f240000000800 */
.L_x_122:
[----:B---3-5:R-:W-:Y:S01]  /*6ec0*/  @P0 FSETP.NEU.AND P4, PT, R74, RZ, PT ;  /* 0x000000ff4a00020b */ /* 0x028fe20003f8d000 */
[----:B-1----:R-:W-:Y:S01]  /*6ed0*/  IMAD.U32 R0, RZ, RZ, UR4 ;  /* 0x00000004ff007e24 */ /* 0x002fe2000f8e00ff */
[----:B------:R-:W-:Y:S01]  /*6ee0*/  @P0 LOP3.LUT P2, RZ, R129, 0xff, RZ, 0xc0, !PT ;  /* 0x000000ff81ff0812 */ /* 0x000fe2000784c0ff */
[----:B------:R-:W-:Y:S01]  /*6ef0*/  BSSY B1, `(.L_x_123) ;  /* 0x0000048000017945 */ /* 0x000fe20003800000 */
[----:B------:R-:W-:Y:S02]  /*6f00*/  @P0 SEL R3, RZ, 0xffffffff, P4 ;  /* 0xffffffffff030807 */ /* 0x000fe40002000000 */
[----:B------:R-:W-:Y:S02]  /*6f10*/  CS2R R118, SRZ ;  /* 0x0000000000767805 */ /* 0x000fe4000001ff00 */
[----:B------:R-:W-:Y:S02]  /*6f20*/  LEA R17, R72, UR46, 0x3 ;  /* 0x0000002e48117c11 */ /* 0x000fe4000f8e18ff */
[----:B------:R-:W-:Y:S02]  /*6f30*/  CS2R R116, SRZ ;  /* 0x0000000000747805 */ /* 0x000fe4000001ff00 */
[----:B------:R-:W-:Y:S01]  /*6f40*/  @P1 SEL R3, R0, R3, !P2 ;  /* 0x0000000300031207 */ /* 0x000fe20005000000 */
[----:B------:R-:W-:Y:S01]  /*6f50*/  IMAD.U32 R0, RZ, RZ, UR45 ;  /* 0x0000002dff007e24 */ /* 0x000fe2000f8e00ff */
[----:B------:R-:W-:Y:S02]  /*6f60*/  PLOP3.LUT P5, PT, PT, PT, PT, 0x8, 0x80 ;  /* 0x000000000080781c */ /* 0x000fe40003fae170 */
[----:B------:R-:W-:Y:S02]  /*6f70*/  CS2R R110, SRZ ;  /* 0x00000000006e7805 */ /* 0x000fe4000001ff00 */
[----:B------:R-:W-:Y:S02]  /*6f80*/  @P0 LOP3.LUT R3, R3, 0x1, RZ, 0xc0, !PT ;  /* 0x0000000103030812 */ /* 0x000fe400078ec0ff */
[----:B------:R-:W-:Y:S02]  /*6f90*/  CS2R R108, SRZ ;  /* 0x00000000006c7805 */ /* 0x000fe4000001ff00 */
[----:B------:R-:W-:Y:S02]  /*6fa0*/  LEA R0, R0, UR46, 0x3 ;  /* 0x0000002e00007c11 */ /* 0x000fe4000f8e18ff */
[----:B------:R-:W-:Y:S02]  /*6fb0*/  CS2R R102, SRZ ;  /* 0x0000000000667805 */ /* 0x000fe4000001ff00 */
[----:B------:R-:W-:Y:S02]  /*6fc0*/  ISETP.NE.U32.OR P6, PT, R3, 0x1, !P0 ;  /* 0x000000010300780c */ /* 0x000fe400047c5470 */
[----:B------:R-:W-:Y:S02]  /*6fd0*/  CS2R R100, SRZ ;  /* 0x0000000000647805 */ /* 0x000fe4000001ff00 */
[----:B------:R-:W-:Y:S02]  /*6fe0*/  LOP3.LUT R3, R135, 0x1, RZ, 0x3c, !PT ;  /* 0x0000000187037812 */ /* 0x000fe400078e3cff */
[----:B------:R-:W-:Y:S02]  /*6ff0*/  CS2R R94, SRZ ;  /* 0x00000000005e7805 */ /* 0x000fe4000001ff00 */
[----:B------:R-:W-:Y:S02]  /*7000*/  P2R R137, PR, RZ, 0x40 ;  /* 0x00000040ff897803 */ /* 0x000fe40000000000 */
[----:B------:R-:W-:Y:S02]  /*7010*/  CS2R R92, SRZ ;  /* 0x00000000005c7805 */ /* 0x000fe4000001ff00 */
[----:B------:R-:W-:Y:S02]  /*7020*/  CS2R R86, SRZ ;  /* 0x0000000000567805 */ /* 0x000fe4000001ff00 */
[----:B------:R-:W-:Y:S02]  /*7030*/  CS2R R84, SRZ ;  /* 0x0000000000547805 */ /* 0x000fe4000001ff00 */
[----:B------:R-:W-:Y:S02]  /*7040*/  CS2R R78, SRZ ;  /* 0x00000000004e7805 */ /* 0x000fe4000001ff00 */
[----:B------:R-:W-:Y:S02]  /*7050*/  CS2R R76, SRZ ;  /* 0x00000000004c7805 */ /* 0x000fe4000001ff00 */
[----:B------:R-:W-:Y:S02]  /*7060*/  CS2R R82, SRZ ;  /* 0x0000000000527805 */ /* 0x000fe4000001ff00 */
[----:B------:R-:W-:Y:S02]  /*7070*/  CS2R R80, SRZ ;  /* 0x0000000000507805 */ /* 0x000fe4000001ff00 */
[----:B------:R-:W-:Y:S04]  /*7080*/  @P6 SHF.L.U32 R4, R3, 0x1f, RZ ;  /* 0x0000001f03046819 */ /* 0x000fe800000006ff */
[----:B------:R1:W2:Y:S02]  /*7090*/  @P6 SYNCS.PHASECHK.TRANS64.TRYWAIT P0, [R0+URZ+0x230], R4 ;  /* 0x00023004000065a7 */ /* 0x0002a400080011ff */
[----:B-1----:R-:W-:Y:S04]  /*70a0*/  SHF.L.U32 R4, R134, 0x1f, RZ ;  /* 0x0000001f86047819 */ /* 0x002fe800000006ff */
[----:B------:R1:W3:Y:S01]  /*70b0*/  SYNCS.PHASECHK.TRANS64.TRYWAIT P4, [R17+URZ+0x280], R4 ;  /* 0x00028004110075a7 */ /* 0x0002e200080811ff */
[----:B--2---:R-:W-:Y:S01]  /*70c0*/  @P6 PLOP3.LUT P5, PT, P0, PT, PT, 0x8, 0x80 ;  /* 0x000000000080681c */ /* 0x004fe200007ae170 */
[----:B------:R-:W-:Y:S01]  /*70d0*/  @!UPT UIADD3 URZ, UPT, UPT, URZ, URZ, URZ ;  /* 0x000000fffffff290 */ /* 0x000fe2000fffe0ff */
[----:B-1----:R-:W-:Y:S11]  /*70e0*/  @!P6 BRA `(.L_x_124) ;  /* 0x0000000000a0e947 */ /* 0x002ff60003800000 */
[----:B------:R-:W-:Y:S01]  /*70f0*/  ISETP.NE.U32.AND P0, PT, RZ, UR60, PT ;  /* 0x0000003cff007c0c */ /* 0x000fe2000bf05070 */
[----:B------:R-:W-:Y:S01]  /*7100*/  BSSY B0, `(.L_x_125) ;  /* 0x000000d000007945 */ /* 0x000fe20003800000 */
[----:B------:R-:W-:Y:S02]  /*7110*/  FSETP.NEU.AND P2, PT, R74, RZ, PT ;  /* 0x000000ff4a00720b */ /* 0x000fe40003f4d000 */
[----:B------:R-:W-:Y:S02]  /*7120*/  ISETP.NE.AND.EX P0, PT, RZ, UR61, PT, P0 ;  /* 0x0000003dff007c0c */ /* 0x000fe4000bf05300 */
[----:B------:R-:W-:Y:S02]  /*7130*/  LOP3.LUT P1, RZ, R129, 0xff, RZ, 0xc0, !PT ;  /* 0x000000ff81ff7812 */ /* 0x000fe4000782c0ff */
[----:B------:R-:W-:Y:S02]  /*7140*/  SEL R6, RZ, 0xffffffff, P2 ;  /* 0xffffffffff067807 */ /* 0x000fe40001000000 */
[----:B------:R-:W-:Y:S04]  /*7150*/  SEL R5, RZ, 0xffffffff, P0 ;  /* 0xffffffffff057807 */ /* 0x000fe80000000000 */
[----:B------:R-:W-:Y:S01]  /*7160*/  @P3 SEL R6, R5, R6, !P1 ;  /* 0x0000000605063207 */ /* 0x000fe20004800000 */
[----:B------:R-:W-:Y:S03]  /*7170*/  IMAD.U32 R5, RZ, RZ, UR45 ;  /* 0x0000002dff057e24 */ /* 0x000fe6000f8e00ff */
[----:B------:R-:W-:Y:S01]  /*7180*/  LOP3.LUT R6, R6, 0x1, RZ, 0xc0, !PT ;  /* 0x0000000106067812 */ /* 0x000fe200078ec0ff */
[----:B------:R-:W-:Y:S06]  /*7190*/  @!P5 BRA `(.L_x_126) ;  /* 0x00000000000cd947 */ /* 0x000fec0003800000 */
[----:B------:R-:W-:Y:S04]  /*71a0*/  SHF.L.U32 R3, R3, 0x1f, RZ ;  /* 0x0000001f03037819 */ /* 0x000fe800000006ff */
[----:B------:R-:W1:Y:S02]  /*71b0*/  SYNCS.PHASECHK.TRANS64.TRYWAIT P0, [R0+URZ+0x230], R3 ;  /* 0x00023003000075a7 */ /* 0x000e6400080011ff */
[----:B-1----:R-:W-:Y:S05]  /*71c0*/  @!P0 BRA `(.L_x_127) ;  /* 0x0000003400048947 */ /* 0x002fea0003800000 */
.L_x_126:
[----:B------:R-:W-:Y:S05]  /*71d0*/  BSYNC B0 ;  /* 0x0000000000007941 */ /* 0x000fea0003800000 */
.L_x_125:
[----:B------:R-:W-:Y:S02]  /*71e0*/  ISETP.NE.U32.AND P0, PT, R6, 0x1, PT ;  /* 0x000000010600780c */ /* 0x000fe40003f05070 */
[----:B------:R-:W-:Y:S02]  /*71f0*/  CS2R R82, SRZ ;  /* 0x0000000000527805 */ /* 0x000fe4000001ff00 */
        /* <DEDUP_REMOVED lines=10> */
[----:B------:R-:W-:Y:S01]  /*72a0*/  CS2R R108, SRZ ;  /* 0x00000000006c7805 */ /* 0x000fe2000001ff00 */
[----:B-1----:R-:W-:Y:S01]  /*72b0*/  @P0 IMAD R0, R5, 0x1c00, R128 ;  /* 0x00001c0005000824 */ /* 0x002fe200078e0280 */
[----:B------:R-:W-:Y:S01]  /*72c0*/  CS2R R116, SRZ ;  /* 0x0000000000747805 */ /* 0x000fe2000001ff00 */
[----:B------:R-:W-:Y:S01]  /*72d0*/  IMAD.MOV.U32 R118, RZ, RZ, RZ ;  /* 0x000000ffff767224 */ /* 0x000fe200078e00ff */
[----:B------:R-:W-:Y:S05]  /*72e0*/  @P0 WARPSYNC.ALL ;  /* 0x0000000000000948 */ /* 0x000fea0003800000 */
[----:B------:R-:W-:Y:S05]  /*72f0*/  @P0 LEA R0, R0, UR46, 0x1 ;  /* 0x0000002e00000c11 */ /* 0x000fea000f8e08ff */
[----:B------:R1:W2:Y:S04]  /*7300*/  @P0 LDSM.16.M88.4 R80, [R0+0x400] ;  /* 0x000400000050083b */ /* 0x0002a80000000200 */
[----:B------:R1:W1:Y:S04]  /*7310*/  @P0 LDSM.16.M88.4 R76, [R0+0xc00] ;  /* 0x000c0000004c083b */ /* 0x0002680000000200 */
[----:B------:R1:W1:Y:S04]  /*7320*/  @P0 LDSM.16.M88.4 R84, [R0+0x1400] ;  /* 0x001400000054083b */ /* 0x0002680000000200 */
[----:B------:R1:W1:Y:S04]  /*7330*/  @P0 LDSM.16.M88.4 R92, [R0+0x1c00] ;  /* 0x001c0000005c083b */ /* 0x0002680000000200 */
[----:B------:R1:W1:Y:S04]  /*7340*/  @P0 LDSM.16.M88.4 R100, [R0+0x2400] ;  /* 0x002400000064083b */ /* 0x0002680000000200 */
[----:B------:R1:W1:Y:S04]  /*7350*/  @P0 LDSM.16.M88.4 R108, [R0+0x2c00] ;  /* 0x002c0000006c083b */ /* 0x0002680000000200 */
[----:B------:R1:W1:Y:S02]  /*7360*/  @P0 LDSM.16.M88.4 R116, [R0+0x3400] ;  /* 0x003400000074083b */ /* 0x0002640000000200 */
.L_x_124:
[----:B------:R-:W-:Y:S05]  /*7370*/  BSYNC B1 ;  /* 0x0000000000017941 */ /* 0x000fea0003800000 */
.L_x_123:
[----:B-1----:R-:W-:Y:S04]  /*7380*/  LEA.HI R0, R72, R72, RZ, 0x1 ;  /* 0x0000004848007211 */ /* 0x002fe800078f08ff */
[----:B------:R-:W-:Y:S02]  /*7390*/  SHF.R.U32.HI R3, RZ, 0x1, R0 ;  /* 0x00000001ff037819 */ /* 0x000fe40000011600 */
[----:B------:R-:W-:Y:S03]  /*73a0*/  LOP3.LUT R0, R0, 0xffe, RZ, 0xc0, !PT ;  /* 0x00000ffe00007812 */ /* 0x000fe600078ec0ff */
[----:B------:R-:W-:Y:S02]  /*73b0*/  IMAD R3, R3, 0x70, R2 ;  /* 0x0000007003037824 */ /* 0x000fe400078e0202 */
[----:B------:R-:W-:Y:S04]  /*73c0*/  IMAD.IADD R0, R72, 0x1, -R0 ;  /* 0x0000000148007824 */ /* 0x000fe800078e0a00 */
[----:B------:R-:W-:Y:S05]  /*73d0*/  IMAD R16, R0, 0x100000, R3 ;  /* 0x0010000000107824 */ /* 0x000fea00078e0203 */
[----:B------:R-:W-:Y:S04]  /*73e0*/  SHF.R.U32.HI R0, RZ, 0x15, R16 ;  /* 0x00000015ff007819 */ /* 0x000fe80000011610 */
[----:B------:R-:W-:Y:S01]  /*73f0*/  LOP3.LUT P0, RZ, R0, 0x3, R130, 0x48, !PT ;  /* 0x0000000300ff7812 */ /* 0x000fe20007804882 */
[----:B------:R-:W-:Y:S01]  /*7400*/  @!UPT UIADD3 URZ, UPT, UPT, URZ, URZ, URZ ;  /* 0x000000fffffff290 */ /* 0x000fe2000fffe0ff */
[----:B---3--:R-:W-:Y:S11]  /*7410*/  @P4 BRA `(.L_x_128) ;  /* 0x0000000000084947 */ /* 0x008ff60003800000 */
[----:B------:R-:W1:Y:S02]  /*7420*/  SYNCS.PHASECHK.TRANS64.TRYWAIT P1, [R17+URZ+0x280], R4 ;  /* 0x00028004110075a7 */ /* 0x000e6400080211ff */
[----:B-1----:R-:W-:Y:S05]  /*7430*/  @!P1 BRA `(.L_x_129) ;  /* 0x00000030007c9947 */ /* 0x002fea0003800000 */
.L_x_128:
[----:B------:R-:W-:Y:S05]  /*7440*/  @!P0 BRA `(.L_x_130) ;  /* 0x0000000000408947 */ /* 0x000fea0003800000 */
[----:B------:R-:W3:Y:S01]  /*7450*/  LDCU.64 UR8, c[0x4][0x70] ;  /* 0x01000e00ff0877ac */ /* 0x000ee20008000a00 */
[----:B------:R-:W-:Y:S01]  /*7460*/  MOV R15, 0x0 ;  /* 0x00000000000f7802 */ /* 0x000fe20000000f00 */
[----:B------:R-:W-:Y:S02]  /*7470*/  HFMA2 R12, -RZ, RZ, 0, 5.9604644775390625e-08 ;  /* 0x00000001ff0c7431 */ /* 0x000fe400000001ff */
[----:B------:R-:W-:Y:S02]  /*7480*/  IMAD.MOV.U32 R8, RZ, RZ, 0x192 ;  /* 0x00000192ff087424 */ /* 0x000fe400078e00ff */
[----:B------:R-:W-:Y:S01]  /*7490*/  IMAD.MOV.U32 R13, RZ, RZ, RZ ;  /* 0x000000ffff0d7224 */ /* 0x000fe200078e00ff */
[----:B------:R-:W5:Y:S01]  /*74a0*/  LDCU.64 UR6, c[0x4][0x78] ;  /* 0x01000f00ff0677ac */ /* 0x000f620008000a00 */
[----:B------:R-:W2:Y:S01]  /*74b0*/  LDC.64 R14, c[0x4][R15] ;  /* 0x010000000f0e7b82 */ /* 0x000ea20000000a00 */
[----:B------:R-:W4:Y:S01]  /*74c0*/  LDCU.64 UR4, c[0x4][0x10] ;  /* 0x01000200ff0477ac */ /* 0x000f220008000a00 */
[----:B---3--:R-:W-:Y:S01]  /*74d0*/  MOV R5, UR9 ;  /* 0x0000000900057c02 */ /* 0x008fe20008000f00 */
[----:B-1----:R-:W-:Y:S01]  /*74e0*/  IMAD.U32 R4, RZ, RZ, UR8 ;  /* 0x00000008ff047e24 */ /* 0x002fe2000f8e00ff */
[----:B-----5:R-:W-:Y:S01]  /*74f0*/  MOV R7, UR7 ;  /* 0x0000000700077c02 */ /* 0x020fe20008000f00 */
[----:B------:R-:W-:Y:S01]  /*7500*/  IMAD.U32 R6, RZ, RZ, UR6 ;  /* 0x00000006ff067e24 */ /* 0x000fe2000f8e00ff */
[----:B----4-:R-:W-:Y:S01]  /*7510*/  MOV R11, UR5 ;  /* 0x00000005000b7c02 */ /* 0x010fe20008000f00 */
[----:B------:R-:W-:Y:S02]  /*7520*/  IMAD.U32 R10, RZ, RZ, UR4 ;  /* 0x00000004ff0a7e24 */ /* 0x000fe4000f8e00ff */
[----:B------:R-:W-:Y:S07]  /*7530*/  LEPC R20, `(.L_x_130) ;  /* 0x000000001014794e */ /* 0x000fee0000000000 */
[----:B--2---:R-:W-:Y:S05]  /*7540*/  CALL.ABS.NOINC R14 ;  /* 0x000000000e007343 */ /* 0x004fea0003c00000 */
.L_x_130:
[----:B------:R-:W-:Y:S05]  /*7550*/  WARPSYNC.ALL ;  /* 0x0000000000007948 */ /* 0x000fea0003800000 */
[C---:B------:R-:W-:Y:S01]  /*7560*/  R2UR UR4, R16.reuse ;  /* 0x00000000100472ca */ /* 0x040fe200000e0000 */
[----:B------:R-:W-:Y:S05]  /*7570*/  VIADD R0, R16, 0x10 ;  /* 0x0000001010007836 */ /* 0x000fea0000000000 */
[----:B------:R-:W-:Y:S04]  /*7580*/  SHF.R.U32.HI R0, RZ, 0x15, R0 ;  /* 0x00000015ff007819 */ /* 0x000fe80000011600 */
[----:B------:R-:W-:Y:S03]  /*7590*/  LOP3.LUT P0, RZ, R0, 0x3, R130, 0x48, !PT ;  /* 0x0000000300ff7812 */ /* 0x000fe60007804882 */
[----:B------:R-:W3:Y:S10]  /*75a0*/  LDTM.16dp256bit.x2 R64, tmem[UR4] ;  /* 0x00000004004079ee */ /* 0x000ef400080a0000 */
[----:B---3--:R-:W-:Y:S05]  /*75b0*/  @!P0 BRA `(.L_x_131) ;  /* 0x0000000000408947 */ /* 0x008fea0003800000 */
        /* <DEDUP_REMOVED lines=16> */
.L_x_131:
[----:B------:R-:W-:Y:S05]  /*76c0*/  WARPSYNC.ALL ;  /* 0x0000000000007948 */ /* 0x000fea0003800000 */
[C---:B------:R-:W-:Y:S01]  /*76d0*/  R2UR UR4, R16.reuse ;  /* 0x00000000100472ca */ /* 0x040fe200000e0000 */
[----:B------:R-:W-:Y:S05]  /*76e0*/  VIADD R0, R16, 0x20 ;  /* 0x0000002010007836 */ /* 0x000fea0000000000 */
[----:B------:R-:W-:Y:S04]  /*76f0*/  SHF.R.U32.HI R0, RZ, 0x15, R0 ;  /* 0x00000015ff007819 */ /* 0x000fe80000011600 */
[----:B------:R-:W-:Y:S03]  /*7700*/  LOP3.LUT P0, RZ, R0, 0x3, R130, 0x48, !PT ;  /* 0x0000000300ff7812 */ /* 0x000fe60007804882 */
[----:B------:R-:W3:Y:S10]  /*7710*/  LDTM.16dp256bit.x2 R56, tmem[UR4+0x10] ;  /* 0x00001004003879ee */ /* 0x000ef400080a0000 */
        /* <DEDUP_REMOVED lines=17> */
.L_x_132:
        /* <DEDUP_REMOVED lines=23> */
.L_x_133:
        /* <DEDUP_REMOVED lines=23> */
.L_x_134:
        /* <DEDUP_REMOVED lines=23> */
.L_x_135:
        /* <DEDUP_REMOVED lines=23> */
.L_x_136:
[----:B------:R-:W-:Y:S01]  /*7df0*/  ISETP.NE.AND P0, PT, R136, RZ, PT ;  /* 0x000000ff8800720c */ /* 0x000fe20003f05270 */
[----:B------:R-:W-:Y:S05]  /*7e00*/  WARPSYNC.ALL ;  /* 0x0000000000007948 */ /* 0x000fea0003800000 */
[----:B------:R-:W-:Y:S01]  /*7e10*/  R2UR UR4, R16 ;  /* 0x00000000100472ca */ /* 0x000fe200000e0000 */
[C---:B----4-:R-:W-:Y:S01]  /*7e20*/  FMUL R0, R73.reuse, R64 ;  /* 0x0000004049007220 */ /* 0x050fe20000400000 */
[C---:B--2---:R-:W-:Y:S01]  /*7e30*/  SHF.L.U32 R64, R80.reuse, 0x10, RZ ;  /* 0x0000001050407819 */ /* 0x044fe200000006ff */
[C---:B------:R-:W-:Y:S01]  /*7e40*/  FMUL R3, R73.reuse, R65 ;  /* 0x0000004149037220 */ /* 0x040fe20000400000 */
[----:B------:R-:W-:Y:S01]  /*7e50*/  LOP3.LUT R65, R80, 0xffff0000, RZ, 0xc0, !PT ;  /* 0xffff000050417812 */ /* 0x000fe200078ec0ff */
[----:B------:R-:W-:Y:S01]  /*7e60*/  FMUL R12, R73, R66 ;  /* 0x00000042490c7220 */ /* 0x000fe20000400000 */
[----:B------:R-:W-:Y:S01]  /*7e70*/  SHF.L.U32 R66, R81, 0x10, RZ ;  /* 0x0000001051427819 */ /* 0x000fe200000006ff */
[C---:B------:R-:W-:Y:S01]  /*7e80*/  FFMA R0, R74.reuse, R64, R0 ;  /* 0x000000404a007223 */ /* 0x040fe20000000000 */
[----:B------:R-:W-:Y:S01]  /*7e90*/  R2UR UR5, R17 ;  /* 0x00000000110572ca */ /* 0x000fe200000e0000 */
[C---:B------:R-:W-:Y:S01]  /*7ea0*/  FFMA R3, R74.reuse, R65, R3 ;  /* 0x000000414a037223 */ /* 0x040fe20000000003 */
[----:B------:R-:W-:Y:S01]  /*7eb0*/  SHF.L.U32 R75, R79, 0x10, RZ ;  /* 0x000000104f4b7819 */ /* 0x000fe200000006ff */
[----:B------:R-:W-:Y:S01]  /*7ec0*/  FFMA R12, R74, R66, R12 ;  /* 0x000000424a0c7223 */ /* 0x000fe2000000000c */
[----:B------:R-:W-:Y:S01]  /*7ed0*/  LOP3.LUT R80, R85, 0xffff0000, RZ, 0xc0, !PT ;  /* 0xffff000055507812 */ /* 0x000fe200078ec0ff */
[----:B-1----:R-:W1:Y:S01]  /*7ee0*/  LDTM.16dp256bit.x2 R4, tmem[UR4+0x60] ;  /* 0x00006004000479ee */ /* 0x002e6200080a0000 */
[----:B------:R-:W-:Y:S01]  /*7ef0*/  LOP3.LUT R88, R93, 0xffff0000, RZ, 0xc0, !PT ;  /* 0xffff00005d587812 */ /* 0x000fe200078ec0ff */
[----:B------:R-:W-:Y:S01]  /*7f00*/  NOP ;  /* 0x0000000000007918 */ /* 0x000fe20000000000 */
[----:B------:R-:W-:Y:S01]  /*7f10*/  SHF.L.U32 R89, R94, 0x10, RZ ;  /* 0x000000105e597819 */ /* 0x000fe200000006ff */
[----:B------:R-:W-:Y:S01]  /*7f20*/  FMUL R13, R73, R67 ;  /* 0x00000043490d7220 */ /* 0x000fe20000400000 */
[----:B------:R-:W-:Y:S01]  /*7f30*/  LOP3.LUT R67, R81, 0xffff0000, RZ, 0xc0, !PT ;  /* 0xffff000051437812 */ /* 0x000fe200078ec0ff */
[----:B------:R-:W-:Y:S01]  /*7f40*/  FMUL R14, R73, R68 ;  /* 0x00000044490e7220 */ /* 0x000fe20000400000 */
[----:B------:R-:W-:Y:S01]  /*7f50*/  SHF.L.U32 R68, R82, 0x10, RZ ;  /* 0x0000001052447819 */ /* 0x000fe200000006ff */
[----:B------:R-:W-:Y:S01]  /*7f60*/  UIADD3 UR4, UPT, UPT, UR5, 0x2a0, URZ ;  /* 0x000002a005047890 */ /* 0x000fe2000fffe0ff */
[----:B------:R-:W-:Y:S01]  /*7f70*/  SHF.L.U32 R81, R86, 0x10, RZ ;  /* 0x0000001056517819 */ /* 0x000fe200000006ff */
[----:B------:R-:W-:Y:S01]  /*7f80*/  FFMA R13, R74, R67, R13 ;  /* 0x000000434a0d7223 */ /* 0x000fe2000000000d */
[----:B------:R-:W-:Y:S01]  /*7f90*/  LOP3.LUT R90, R94, 0xffff0000, RZ, 0xc0, !PT ;  /* 0xffff00005e5a7812 */ /* 0x000fe200078ec0ff */
[----:B------:R-:W-:Y:S01]  /*7fa0*/  UPRMT UR4, UR44, 0x654, UR4 ;  /* 0x000006542c047896 */ /* 0x000fe20008000004 */
[----:B------:R-:W-:Y:S01]  /*7fb0*/  SHF.L.U32 R91, R95, 0x10, RZ ;  /* 0x000000105f5b7819 */ /* 0x000fe200000006ff */
[----:B------:R-:W-:Y:S01]  /*7fc0*/  FFMA R14, R74, R68, R14 ;  /* 0x000000444a0e7223 */ /* 0x000fe2000000000e */
[----:B------:R-:W-:Y:S01]  /*7fd0*/  F2FP.BF16.F32.PACK_AB R64, R3, R0 ;  /* 0x000000000340723e */ /* 0x000fe200000010ff */
[C---:B------:R-:W-:Y:S01]  /*7fe0*/  FMUL R15, R73.reuse, R69 ;  /* 0x00000045490f7220 */ /* 0x040fe20000400000 */
[----:B------:R-:W-:Y:S01]  /*7ff0*/  LOP3.LUT R69, R82, 0xffff0000, RZ, 0xc0, !PT ;  /* 0xffff000052457812 */ /* 0x000fe200078ec0ff */
[----:B------:R-:W-:Y:S01]  /*8000*/  FMUL R16, R73, R70 ;  /* 0x0000004649107220 */ /* 0x000fe20000400000 */
[----:B------:R-:W-:Y:S01]  /*8010*/  SHF.L.U32 R70, R83, 0x10, RZ ;  /* 0x0000001053467819 */ /* 0x000fe200000006ff */
[----:B------:R-:W-:Y:S01]  /*8020*/  FMUL R17, R73, R71 ;  /* 0x0000004749117220 */ /* 0x000fe20000400000 */
[----:B------:R-:W-:Y:S01]  /*8030*/  LOP3.LUT R71, R83, 0xffff0000, RZ, 0xc0, !PT ;  /* 0xffff000053477812 */ /* 0x000fe200078ec0ff */
[----:B-1----:R-:W-:Y:S01]  /*8040*/  SYNCS.ARRIVE.TRANS64.RED.A1T0 RZ, [UR4], RZ ;  /* 0x000000ffffff79a7 */ /* 0x002fe20008100404 */
[----:B------:R-:W-:Y:S01]  /*8050*/  LOP3.LUT R82, R86, 0xffff0000, RZ, 0xc0, !PT ;  /* 0xffff000056527812 */ /* 0x000fe200078ec0ff */
[C---:B------:R-:W-:Y:S01]  /*8060*/  FFMA R15, R74.reuse, R69, R15 ;  /* 0x000000454a0f7223 */ /* 0x040fe2000000000f */
[----:B------:R-:W-:Y:S01]  /*8070*/  SHF.L.U32 R83, R87, 0x10, RZ ;  /* 0x0000001057537819 */ /* 0x000fe200000006ff */
[----:B------:R-:W-:Y:S01]  /*8080*/  FFMA R16, R74, R70, R16 ;  /* 0x000000464a107223 */ /* 0x000fe20000000010 */
[----:B------:R-:W-:Y:S01]  /*8090*/  LOP3.LUT R86, R92, 0xffff0000, RZ, 0xc0, !PT ;  /* 0xffff00005c567812 */ /* 0x000fe200078ec0ff */
[----:B------:R-:W-:Y:S01]  /*80a0*/  FFMA R17, R74, R71, R17 ;  /* 0x000000474a117223 */ /* 0x000fe20000000011 */
[----:B------:R-:W-:Y:S01]  /*80b0*/  MOV R0, UR45 ;  /* 0x0000002d00007c02 */ /* 0x000fe20008000f00 */
[C---:B------:R-:W-:Y:S01]  /*80c0*/  FMUL R20, R73.reuse, R58 ;  /* 0x0000003a49147220 */ /* 0x040fe20000400000 */
[C---:B------:R-:W-:Y:S01]  /*80d0*/  SHF.L.U32 R58, R76.reuse, 0x10, RZ ;  /* 0x000000104c3a7819 */ /* 0x040fe200000006ff */
[----:B------:R-:W-:Y:S01]  /*80e0*/  FMUL R21, R73, R59 ;  /* 0x0000003b49157220 */ /* 0x000fe20000400000 */
[----:B------:R-:W-:Y:S01]  /*80f0*/  LOP3.LUT R59, R76, 0xffff0000, RZ, 0xc0, !PT ;  /* 0xffff00004c3b7812 */ /* 0x000fe200078ec0ff */
[----:B------:R-:W-:Y:S01]  /*8100*/  IMAD R0, R0, 0x1c00, R128 ;  /* 0x00001c0000007824 */ /* 0x000fe200078e0280 */
[----:B------:R-:W-:Y:S01]  /*8110*/  LOP3.LUT R76, R79, 0xffff0000, RZ, 0xc0, !PT ;  /* 0xffff00004f4c7812 */ /* 0x000fe200078ec0ff */
[----:B------:R-:W-:Y:S01]  /*8120*/  FMUL R18, R73, R56 ;  /* 0x0000003849127220 */ /* 0x000fe20000400000 */
[----:B------:R-:W-:Y:S01]  /*8130*/  SHF.L.U32 R79, R85, 0x10, RZ ;  /* 0x00000010554f7819 */ /* 0x000fe200000006ff */
[----:B------:R-:W-:Y:S01]  /*8140*/  FMUL R22, R73, R60 ;  /* 0x0000003c49167220 */ /* 0x000fe20000400000 */
[----:B------:R-:W-:Y:S01]  /*8150*/  SHF.L.U32 R60, R77, 0x10, RZ ;  /* 0x000000104d3c7819 */ /* 0x000fe200000006ff */
[----:B------:R-:W-:Y:S01]  /*8160*/  FFMA R18, R74, R58, R18 ;  /* 0x0000003a4a127223 */ /* 0x000fe20000000012 */
[----:B------:R-:W-:Y:S01]  /*8170*/  SHF.L.U32 R85, R92, 0x10, RZ ;  /* 0x000000105c557819 */ /* 0x000fe200000006ff */
[----:B------:R-:W-:Y:S01]  /*8180*/  FMUL R19, R73, R57 ;  /* 0x0000003949137220 */ /* 0x000fe20000400000 */
[----:B------:R-:W-:Y:S01]  /*8190*/  LOP3.LUT R92, R95, 0xffff0000, RZ, 0xc0, !PT ;  /* 0xffff00005f5c7812 */ /* 0x000fe200078ec0ff */
[----:B------:R-:W-:Y:S01]  /*81a0*/  FMUL R23, R73, R61 ;  /* 0x0000003d49177220 */ /* 0x000fe20000400000 */
[----:B------:R-:W-:Y:S01]  /*81b0*/  LOP3.LUT R61, R77, 0xffff0000, RZ, 0xc0, !PT ;  /* 0xffff00004d3d7812 */ /* 0x000fe200078ec0ff */
[----:B------:R-:W-:Y:S01]  /*81c0*/  FFMA R19, R74, R59, R19 ;  /* 0x0000003b4a137223 */ /* 0x000fe20000000013 */
[----:B------:R-:W-:Y:S01]  /*81d0*/  SHF.L.U32 R77, R84, 0x10, RZ ;  /* 0x00000010544d7819 */ /* 0x000fe200000006ff */
[----:B------:R-:W-:Y:S01]  /*81e0*/  FFMA R20, R74, R60, R20 ;  /* 0x0000003c4a147223 */ /* 0x000fe20000000014 */
[----:B------:R-:W-:Y:S01]  /*81f0*/  LOP3.LUT R94, R100, 0xffff0000, RZ, 0xc0, !PT ;  /* 0xffff0000645e7812 */ /* 0x000fe200078ec0ff */
[----:B------:R-:W-:Y:S01]  /*8200*/  FFMA R21, R74, R61, R21 ;  /* 0x0000003d4a157223 */ /* 0x000fe20000000015 */
[----:B------:R-:W-:Y:S01]  /*8210*/  SHF.L.U32 R95, R101, 0x10, RZ ;  /* 0x00000010655f7819 */ /* 0x000fe200000006ff */
[C---:B------:R-:W-:Y:S01]  /*8220*/  FMUL R56, R73.reuse, R62 ;  /* 0x0000003e49387220 */ /* 0x040fe20000400000 */
[C---:B------:R-:W-:Y:S01]  /*8230*/  SHF.L.U32 R62, R78.reuse, 0x10, RZ ;  /* 0x000000104e3e7819 */ /* 0x040fe200000006ff */
[C---:B------:R-:W-:Y:S01]  /*8240*/  FMUL R57, R73.reuse, R63 ;  /* 0x0000003f49397220 */ /* 0x040fe20000400000 */
[----:B------:R-:W-:Y:S01]  /*8250*/  LOP3.LUT R63, R78, 0xffff0000, RZ, 0xc0, !PT ;  /* 0xffff00004e3f7812 */ /* 0x000fe200078ec0ff */
[----:B------:R-:W-:Y:S01]  /*8260*/  FMUL R48, R73, R48 ;  /* 0x0000003049307220 */ /* 0x000fe20000400000 */
[----:B------:R-:W-:Y:S01]  /*8270*/  LOP3.LUT R78, R84, 0xffff0000, RZ, 0xc0, !PT ;  /* 0xffff0000544e7812 */ /* 0x000fe200078ec0ff */
[C---:B------:R-:W-:Y:S01]  /*8280*/  FFMA R22, R74.reuse, R62, R22 ;  /* 0x0000003e4a167223 */ /* 0x040fe20000000016 */
[----:B------:R-:W-:Y:S01]  /*8290*/  LOP3.LUT R84, R87, 0xffff0000, RZ, 0xc0, !PT ;  /* 0xffff000057547812 */ /* 0x000fe200078ec0ff */
[----:B------:R-:W-:Y:S01]  /*82a0*/  FFMA R23, R74, R63, R23 ;  /* 0x0000003f4a177223 */ /* 0x000fe20000000017 */
[----:B------:R-:W-:Y:S01]  /*82b0*/  SHF.L.U32 R87, R93, 0x10, RZ ;  /* 0x000000105d577819 */ /* 0x000fe200000006ff */
[----:B------:R-:W-:Y:S01]  /*82c0*/  FMUL R49, R73, R49 ;  /* 0x0000003149317220 */ /* 0x000fe20000400000 */
[----:B------:R-:W-:Y:S01]  /*82d0*/  SHF.L.U32 R93, R100, 0x10, RZ ;  /* 0x00000010645d7819 */ /* 0x000fe200000006ff */
[----:B------:R-:W-:Y:S01]  /*82e0*/  FFMA R56, R74, R75, R56 ;  /* 0x0000004b4a387223 */ /* 0x000fe20000000038 */
[----:B------:R-:W-:Y:S01]  /*82f0*/  LOP3.LUT R96, R101, 0xffff0000, RZ, 0xc0, !PT ;  /* 0xffff000065607812 */ /* 0x000fe200078ec0ff */
[C---:B------:R-:W-:Y:S01]  /*8300*/  FMUL R50, R73.reuse, R50 ;  /* 0x0000003249327220 */ /* 0x040fe20000400000 */
[----:B------:R-:W-:Y:S01]  /*8310*/  SHF.L.U32 R97, R102, 0x10, RZ ;  /* 0x0000001066617819 */ /* 0x000fe200000006ff */
[----:B------:R-:W-:Y:S01]  /*8320*/  FFMA R57, R74, R76, R57 ;  /* 0x0000004c4a397223 */ /* 0x000fe20000000039 */
[----:B------:R-:W-:Y:S01]  /*8330*/  LOP3.LUT R98, R102, 0xffff0000, RZ, 0xc0, !PT ;  /* 0xffff000066627812 */ /* 0x000fe200078ec0ff */
[----:B------:R-:W-:Y:S01]  /*8340*/  FMUL R51, R73, R51 ;  /* 0x0000003349337220 */ /* 0x000fe20000400000 */
[C---:B------:R-:W-:Y:S01]  /*8350*/  SHF.L.U32 R99, R103.reuse, 0x10, RZ ;  /* 0x0000001067637819 */ /* 0x040fe200000006ff */
[----:B------:R-:W-:Y:S01]  /*8360*/  FFMA R48, R74, R77, R48 ;  /* 0x0000004d4a307223 */ /* 0x000fe20000000030 */
[----:B------:R-:W-:Y:S01]  /*8370*/  LOP3.LUT R100, R103, 0xffff0000, RZ, 0xc0, !PT ;  /* 0xffff000067647812 */ /* 0x000fe200078ec0ff */
[C---:B------:R-:W-:Y:S01]  /*8380*/  FMUL R52, R73.reuse, R52 ;  /* 0x0000003449347220 */ /* 0x040fe20000400000 */
[----:B------:R-:W-:Y:S01]  /*8390*/  SHF.L.U32 R101, R108, 0x10, RZ ;  /* 0x000000106c657819 */ /* 0x000fe200000006ff */
[----:B------:R-:W-:Y:S01]  /*83a0*/  FFMA R49, R74, R78, R49 ;  /* 0x0000004e4a317223 */ /* 0x000fe20000000031 */
[----:B------:R-:W-:Y:S01]  /*83b0*/  LOP3.LUT R102, R108, 0xffff0000, RZ, 0xc0, !PT ;  /* 0xffff00006c667812 */ /* 0x000fe200078ec0ff */
[----:B------:R-:W-:Y:S01]  /*83c0*/  FMUL R53, R73, R53 ;  /* 0x0000003549357220 */ /* 0x000fe20000400000 */
[----:B------:R-:W-:Y:S01]  /*83d0*/  F2FP.BF16.F32.PACK_AB R65, R13, R12 ;  /* 0x0000000c0d41723e */ /* 0x000fe200000010ff */
[C---:B------:R-:W-:Y:S01]  /*83e0*/  FFMA R50, R74.reuse, R79, R50 ;  /* 0x0000004f4a327223 */ /* 0x040fe20000000032 */
[----:B------:R-:W-:Y:S01]  /*83f0*/  F2FP.BF16.F32.PACK_AB R66, R15, R14 ;  /* 0x0000000e0f42723e */ /* 0x000fe200000010ff */
[----:B------:R-:W-:Y:S01]  /*8400*/  FMUL R54, R73, R54 ;  /* 0x0000003649367220 */ /* 0x000fe20000400000 */
[----:B------:R-:W-:Y:S01]  /*8410*/  F2FP.BF16.F32.PACK_AB R67, R17, R16 ;  /* 0x000000101143723e */ /* 0x000fe200000010ff */
[----:B------:R-:W-:Y:S01]  /*8420*/  FFMA R51, R74, R80, R51 ;  /* 0x000000504a337223 */ /* 0x000fe20000000033 */
[----:B------:R-:W-:Y:S01]  /*8430*/  LEA R0, R0, UR46, 0x1 ;  /* 0x0000002e00007c11 */ /* 0x000fe2000f8e08ff */
        /* <DEDUP_REMOVED lines=14> */
[----:B------:R1:W-:Y:S01]  /*8520*/  STSM.16.M88.4 [R0+0x400], R64 ;  /* 0x0004004000007844 */ /* 0x0003e20000000200 */
[----:B------:R-:W-:Y:S01]  /*8530*/  F2FP.BF16.F32.PACK_AB R15, R57, R56 ;  /* 0x00000038390f723e */ /* 0x000fe200000010ff */
[C---:B------:R-:W-:Y:S01]  /*8540*/  FFMA R55, R74.reuse, R84, R55 ;  /* 0x000000544a377223 */ /* 0x040fe20000000037 */
[----:B------:R-:W-:Y:S01]  /*8550*/  F2FP.BF16.F32.PACK_AB R48, R49, R48 ;  /* 0x000000303130723e */ /* 0x000fe200000010ff */
[C---:B------:R-:W-:Y:S01]  /*8560*/  FFMA R40, R74.reuse, R85, R40 ;  /* 0x000000554a287223 */ /* 0x040fe20000000028 */
[----:B------:R-:W-:Y:S03]  /*8570*/  F2FP.BF16.F32.PACK_AB R49, R51, R50 ;  /* 0x000000323331723e */ /* 0x000fe600000010ff */
[----:B------:R1:W-:Y:S01]  /*8580*/  STSM.16.M88.4 [R0+0xc00], R12 ;  /* 0x000c000c00007844 */ /* 0x0003e20000000200 */
[----:B------:R-:W-:Y:S01]  /*8590*/  F2FP.BF16.F32.PACK_AB R50, R53, R52 ;  /* 0x000000343532723e */ /* 0x000fe200000010ff */
[C---:B------:R-:W-:Y:S01]  /*85a0*/  FFMA R41, R74.reuse, R86, R41 ;  /* 0x000000564a297223 */ /* 0x040fe20000000029 */
[----:B------:R-:W-:Y:S01]  /*85b0*/  F2FP.BF16.F32.PACK_AB R51, R55, R54 ;  /* 0x000000363733723e */ /* 0x000fe200000010ff */
[C---:B------:R-:W-:Y:S01]  /*85c0*/  FFMA R42, R74.reuse, R87, R42 ;  /* 0x000000574a2a7223 */ /* 0x040fe2000000002a */
[C---:B------:R-:W-:Y:S01]  /*85d0*/  FMUL R43, R73.reuse, R43 ;  /* 0x0000002b492b7220 */ /* 0x040fe20000400000 */
[----:B------:R-:W-:Y:S01]  /*85e0*/  FMUL R44, R73, R44 ;  /* 0x0000002c492c7220 */ /* 0x000fe20000400000 */
[----:B------:R-:W-:Y:S01]  /*85f0*/  F2FP.BF16.F32.PACK_AB R40, R41, R40 ;  /* 0x000000282928723e */ /* 0x000fe200000010ff */
[----:B------:R1:W-:Y:S01]  /*8600*/  STSM.16.M88.4 [R0+0x1400], R48 ;  /* 0x0014003000007844 */ /* 0x0003e20000000200 */
[C---:B------:R-:W-:Y:S01]  /*8610*/  FFMA R43, R74.reuse, R88, R43 ;  /* 0x000000584a2b7223 */ /* 0x040fe2000000002b */
[C---:B------:R-:W-:Y:S01]  /*8620*/  FFMA R44, R74.reuse, R89, R44 ;  /* 0x000000594a2c7223 */ /* 0x040fe2000000002c */
[C---:B------:R-:W-:Y:S01]  /*8630*/  FMUL R45, R73.reuse, R45 ;  /* 0x0000002d492d7220 */ /* 0x040fe20000400000 */
[C---:B------:R-:W-:Y:S01]  /*8640*/  FMUL R46, R73.reuse, R46 ;  /* 0x0000002e492e7220 */ /* 0x040fe20000400000 */
[----:B------:R-:W-:Y:S01]  /*8650*/  FMUL R47, R73, R47 ;  /* 0x0000002f492f7220 */ /* 0x000fe20000400000 */
[----:B------:R-:W-:Y:S01]  /*8660*/  F2FP.BF16.F32.PACK_AB R41, R43, R42 ;  /* 0x0000002a2b29723e */ /* 0x000fe200000010ff */
[C---:B------:R-:W-:Y:S01]  /*8670*/  FFMA R45, R74.reuse, R90, R45 ;  /* 0x0000005a4a2d7223 */ /* 0x040fe2000000002d */
[C---:B------:R-:W-:Y:S01]  /*8680*/  FFMA R46, R74.reuse, R91, R46 ;  /* 0x0000005b4a2e7223 */ /* 0x040fe2000000002e */
[C---:B------:R-:W-:Y:S01]  /*8690*/  FFMA R47, R74.reuse, R92, R47 ;  /* 0x0000005c4a2f7223 */ /* 0x040fe2000000002f */
[----:B------:R-:W-:Y:S01]  /*86a0*/  FMUL R32, R73, R32 ;  /* 0x0000002049207220 */ /* 0x000fe20000400000 */
[----:B------:R-:W-:Y:S01]  /*86b0*/  SHF.L.U32 R107, R111, 0x10, RZ ;  /* 0x000000106f6b7819 */ /* 0x000fe200000006ff */
[----:B------:R-:W-:Y:S01]  /*86c0*/  FMUL R33, R73, R33 ;  /* 0x0000002149217220 */ /* 0x000fe20000400000 */
[----:B------:R-:W-:Y:S01]  /*86d0*/  F2FP.BF16.F32.PACK_AB R42, R45, R44 ;  /* 0x0000002c2d2a723e */ /* 0x000fe200000010ff */
[C---:B------:R-:W-:Y:S01]  /*86e0*/  FFMA R32, R74.reuse, R93, R32 ;  /* 0x0000005d4a207223 */ /* 0x040fe20000000020 */
[----:B------:R-:W-:Y:S01]  /*86f0*/  F2FP.BF16.F32.PACK_AB R43, R47, R46 ;  /* 0x0000002e2f2b723e */ /* 0x000fe200000010ff */
[C---:B------:R-:W-:Y:S01]  /*8700*/  FFMA R33, R74.reuse, R94, R33 ;  /* 0x0000005e4a217223 */ /* 0x040fe20000000021 */
[C---:B------:R-:W-:Y:S01]  /*8710*/  FMUL R34, R73.reuse, R34 ;  /* 0x0000002249227220 */ /* 0x040fe20000400000 */
[C---:B------:R-:W-:Y:S01]  /*8720*/  FMUL R35, R73.reuse, R35 ;  /* 0x0000002349237220 */ /* 0x040fe20000400000 */
[----:B------:R-:W-:Y:S01]  /*8730*/  FMUL R36, R73, R36 ;  /* 0x0000002449247220 */ /* 0x000fe20000400000 */
[----:B------:R-:W-:Y:S01]  /*8740*/  LOP3.LUT R108, R111, 0xffff0000, RZ, 0xc0, !PT ;  /* 0xffff00006f6c7812 */ /* 0x000fe200078ec0ff */
[----:B------:R1:W-:Y:S01]  /*8750*/  STSM.16.M88.4 [R0+0x1c00], R40 ;  /* 0x001c002800007844 */ /* 0x0003e20000000200 */
[----:B------:R-:W-:Y:S01]  /*8760*/  F2FP.BF16.F32.PACK_AB R32, R33, R32 ;  /* 0x000000202120723e */ /* 0x000fe200000010ff */
[C---:B------:R-:W-:Y:S01]  /*8770*/  FFMA R34, R74.reuse, R95, R34 ;  /* 0x0000005f4a227223 */ /* 0x040fe20000000022 */
[C---:B------:R-:W-:Y:S01]  /*8780*/  FFMA R35, R74.reuse, R96, R35 ;  /* 0x000000604a237223 */ /* 0x040fe20000000023 */
[----:B------:R-:W-:Y:S01]  /*8790*/  FFMA R36, R74, R97, R36 ;  /* 0x000000614a247223 */ /* 0x000fe20000000024 */
[C---:B------:R-:W-:Y:S01]  /*87a0*/  FMUL R37, R73.reuse, R37 ;  /* 0x0000002549257220 */ /* 0x040fe20000400000 */
[----:B------:R-:W-:Y:S01]  /*87b0*/  SHF.L.U32 R109, R116, 0x10, RZ ;  /* 0x00000010746d7819 */ /* 0x000fe200000006ff */
[----:B------:R-:W-:Y:S01]  /*87c0*/  FMUL R38, R73, R38 ;  /* 0x0000002649267220 */ /* 0x000fe20000400000 */
[----:B------:R-:W-:Y:S01]  /*87d0*/  F2FP.BF16.F32.PACK_AB R33, R35, R34 ;  /* 0x000000222321723e */ /* 0x000fe200000010ff */
[C---:B------:R-:W-:Y:S01]  /*87e0*/  FFMA R37, R74.reuse, R98, R37 ;  /* 0x000000624a257223 */ /* 0x040fe20000000025 */
[C---:B------:R-:W-:Y:S01]  /*87f0*/  FMUL R39, R73.reuse, R39 ;  /* 0x0000002749277220 */ /* 0x040fe20000400000 */
[----:B------:R-:W-:Y:S01]  /*8800*/  FFMA R38, R74, R99, R38 ;  /* 0x000000634a267223 */ /* 0x000fe20000000026 */
[----:B------:R-:W-:Y:S01]  /*8810*/  LOP3.LUT R110, R116, 0xffff0000, RZ, 0xc0, !PT ;  /* 0xffff0000746e7812 */ /* 0x000fe200078ec0ff */
[----:B------:R-:W-:Y:S01]  /*8820*/  FMUL R24, R73, R24 ;  /* 0x0000001849187220 */ /* 0x000fe20000400000 */
[----:B------:R-:W-:Y:S01]  /*8830*/  F2FP.BF16.F32.PACK_AB R34, R37, R36 ;  /* 0x000000242522723e */ /* 0x000fe200000010ff */
[C---:B------:R-:W-:Y:S01]  /*8840*/  FFMA R39, R74.reuse, R100, R39 ;  /* 0x000000644a277223 */ /* 0x040fe20000000027 */
[----:B------:R-:W-:Y:S01]  /*8850*/  FMUL R25, R73, R25 ;  /* 0x0000001949197220 */ /* 0x000fe20000400000 */
[C---:B------:R-:W-:Y:S01]  /*8860*/  FFMA R24, R74.reuse, R101, R24 ;  /* 0x000000654a187223 */ /* 0x040fe20000000018 */
[----:B------:R-:W-:Y:S01]  /*8870*/  SHF.L.U32 R111, R117, 0x10, RZ ;  /* 0x00000010756f7819 */ /* 0x000fe200000006ff */
[----:B------:R-:W-:Y:S01]  /*8880*/  FMUL R26, R73, R26 ;  /* 0x0000001a491a7220 */ /* 0x000fe20000400000 */
[----:B------:R-:W-:Y:S01]  /*8890*/  F2FP.BF16.F32.PACK_AB R35, R39, R38 ;  /* 0x000000262723723e */ /* 0x000fe200000010ff */
[C---:B------:R-:W-:Y:S01]  /*88a0*/  FFMA R25, R74.reuse, R102, R25 ;  /* 0x000000664a197223 */ /* 0x040fe20000000019 */
[----:B------:R-:W-:Y:S01]  /*88b0*/  FMUL R27, R73, R27 ;  /* 0x0000001b491b7220 */ /* 0x000fe20000400000 */
[C---:B------:R-:W-:Y:S01]  /*88c0*/  FFMA R26, R74.reuse, R103, R26 ;  /* 0x000000674a1a7223 */ /* 0x040fe2000000001a */
[----:B------:R-:W-:Y:S01]  /*88d0*/  LOP3.LUT R112, R117, 0xffff0000, RZ, 0xc0, !PT ;  /* 0xffff000075707812 */ /* 0x000fe200078ec0ff */
[----:B------:R1:W-:Y:S01]  /*88e0*/  STSM.16.M88.4 [R0+0x2400], R32 ;  /* 0x0024002000007844 */ /* 0x0003e20000000200 */
[----:B------:R-:W-:Y:S01]  /*88f0*/  F2FP.BF16.F32.PACK_AB R24, R25, R24 ;  /* 0x000000181918723e */ /* 0x000fe200000010ff */
[----:B------:R-:W-:Y:S01]  /*8900*/  FFMA R27, R74, R104, R27 ;  /* 0x000000684a1b7223 */ /* 0x000fe2000000001b */
[C---:B------:R-:W-:Y:S01]  /*8910*/  FMUL R28, R73.reuse, R28 ;  /* 0x0000001c491c7220 */ /* 0x040fe20000400000 */
[C---:B------:R-:W-:Y:S01]  /*8920*/  FMUL R29, R73.reuse, R29 ;  /* 0x0000001d491d7220 */ /* 0x040fe20000400000 */
[----:B------:R-:W-:Y:S01]  /*8930*/  FMUL R30, R73, R30 ;  /* 0x0000001e491e7220 */ /* 0x000fe20000400000 */
[----:B------:R-:W-:Y:S01]  /*8940*/  SHF.L.U32 R113, R118, 0x10, RZ ;  /* 0x0000001076717819 */ /* 0x000fe200000006ff */
[C---:B------:R-:W-:Y:S01]  /*8950*/  FFMA R28, R74.reuse, R105, R28 ;  /* 0x000000694a1c7223 */ /* 0x040fe2000000001c */
[----:B------:R-:W-:Y:S01]  /*8960*/  F2FP.BF16.F32.PACK_AB R25, R27, R26 ;  /* 0x0000001a1b19723e */ /* 0x000fe200000010ff */
[C---:B------:R-:W-:Y:S01]  /*8970*/  FFMA R29, R74.reuse, R106, R29 ;  /* 0x0000006a4a1d7223 */ /* 0x040fe2000000001d */
[C---:B------:R-:W-:Y:S01]  /*8980*/  FMUL R31, R73.reuse, R31 ;  /* 0x0000001f491f7220 */ /* 0x040fe20000400000 */
[C---:B------:R-:W-:Y:S01]  /*8990*/  FMUL R4, R73.reuse, R4 ;  /* 0x0000000449047220 */ /* 0x040fe20000400000 */
[C---:B------:R-:W-:Y:S01]  /*89a0*/  FMUL R5, R73.reuse, R5 ;  /* 0x0000000549057220 */ /* 0x040fe20000400000 */
[C---:B------:R-:W-:Y:S01]  /*89b0*/  FFMA R30, R74.reuse, R107, R30 ;  /* 0x0000006b4a1e7223 */ /* 0x040fe2000000001e */
[C---:B------:R-:W-:Y:S01]  /*89c0*/  FMUL R6, R73.reuse, R6 ;  /* 0x0000000649067220 */ /* 0x040fe20000400000 */
[C---:B------:R-:W-:Y:S01]  /*89d0*/  FFMA R31, R74.reuse, R108, R31 ;  /* 0x0000006c4a1f7223 */ /* 0x040fe2000000001f */
[C---:B------:R-:W-:Y:S01]  /*89e0*/  FMUL R7, R73.reuse, R7 ;  /* 0x0000000749077220 */ /* 0x040fe20000400000 */
[----:B------:R-:W-:Y:S01]  /*89f0*/  FFMA R4, R74, R109, R4 ;  /* 0x0000006d4a047223 */ /* 0x000fe20000000004 */
[----:B------:R-:W-:Y:S01]  /*8a00*/  LOP3.LUT R114, R118, 0xffff0000, RZ, 0xc0, !PT ;  /* 0xffff000076727812 */ /* 0x000fe200078ec0ff */
[----:B------:R-:W-:Y:S01]  /*8a10*/  FMUL R8, R73, R8 ;  /* 0x0000000849087220 */ /* 0x000fe20000400000 */
[C---:B------:R-:W-:Y:S01]  /*8a20*/  FFMA R5, R74.reuse, R110, R5 ;  /* 0x0000006e4a057223 */ /* 0x040fe20000000005 */
[----:B------:R-:W-:Y:S01]  /*8a30*/  SHF.L.U32 R115, R119, 0x10, RZ ;  /* 0x0000001077737819 */ /* 0x000fe200000006ff */
[----:B------:R-:W-:Y:S01]  /*8a40*/  FMUL R9, R73, R9 ;  /* 0x0000000949097220 */ /* 0x000fe20000400000 */
[C---:B------:R-:W-:Y:S01]  /*8a50*/  FFMA R6, R74.reuse, R111, R6 ;  /* 0x0000006f4a067223 */ /* 0x040fe20000000006 */
[----:B------:R-:W-:Y:S01]  /*8a60*/  LOP3.LUT R116, R119, 0xffff0000, RZ, 0xc0, !PT ;  /* 0xffff000077747812 */ /* 0x000fe200078ec0ff */
[C---:B------:R-:W-:Y:S01]  /*8a70*/  FMUL R10, R73.reuse, R10 ;  /* 0x0000000a490a7220 */ /* 0x040fe20000400000 */
[C---:B------:R-:W-:Y:S01]  /*8a80*/  FFMA R7, R74.reuse, R112, R7 ;  /* 0x000000704a077223 */ /* 0x040fe20000000007 */
[----:B------:R-:W-:Y:S01]  /*8a90*/  FMUL R11, R73, R11 ;  /* 0x0000000b490b7220 */ /* 0x000fe20000400000 */
[C---:B------:R-:W-:Y:S01]  /*8aa0*/  FFMA R8, R74.reuse, R113, R8 ;  /* 0x000000714a087223 */ /* 0x040fe20000000008 */
[C---:B------:R-:W-:Y:S01]  /*8ab0*/  FFMA R9, R74.reuse, R114, R9 ;  /* 0x000000724a097223 */ /* 0x040fe20000000009 */
[C---:B------:R-:W-:Y:S01]  /*8ac0*/  FFMA R10, R74.reuse, R115, R10 ;  /* 0x000000734a0a7223 */ /* 0x040fe2000000000a */
[----:B------:R-:W-:Y:S01]  /*8ad0*/  FFMA R11, R74, R116, R11 ;  /* 0x000000744a0b7223 */ /* 0x000fe2000000000b */
[----:B------:R-:W-:Y:S01]  /*8ae0*/  F2FP.BF16.F32.PACK_AB R26, R29, R28 ;  /* 0x0000001c1d1a723e */ /* 0x000fe200000010ff */
[----:B------:R-:W-:Y:S01]  /*8af0*/  UIADD3 UR7, UPT, UPT, UR45, 0x1, URZ ;  /* 0x000000012d077890 */ /* 0x000fe2000fffe0ff */
[----:B------:R-:W-:Y:S01]  /*8b00*/  F2FP.BF16.F32.PACK_AB R27, R31, R30 ;  /* 0x0000001e1f1b723e */ /* 0x000fe200000010ff */
[----:B------:R-:W-:Y:S01]  /*8b10*/  BSSY.RECONVERGENT B0, `(.L_x_137) ;  /* 0x0000035000007945 */ /* 0x000fe20003800200 */
[----:B------:R-:W-:Y:S02]  /*8b20*/  F2FP.BF16.F32.PACK_AB R4, R5, R4 ;  /* 0x000000040504723e */ /* 0x000fe400000010ff */
[----:B------:R-:W-:Y:S01]  /*8b30*/  F2FP.BF16.F32.PACK_AB R5, R7, R6 ;  /* 0x000000060705723e */ /* 0x000fe200000010ff */
[----:B------:R1:W-:Y:S01]  /*8b40*/  STSM.16.M88.4 [R0+0x2c00], R24 ;  /* 0x002c001800007844 */ /* 0x0003e20000000200 */
[----:B------:R-:W-:Y:S02]  /*8b50*/  F2FP.BF16.F32.PACK_AB R6, R9, R8 ;  /* 0x000000080906723e */ /* 0x000fe400000010ff */
[----:B------:R-:W-:Y:S05]  /*8b60*/  F2FP.BF16.F32.PACK_AB R7, R11, R10 ;  /* 0x0000000a0b07723e */ /* 0x000fea00000010ff */
[----:B------:R1:W-:Y:S01]  /*8b70*/  STSM.16.M88.4 [R0+0x3400], R4 ;  /* 0x0034000400007844 */ /* 0x0003e20000000200 */
[----:B------:R-:W-:Y:S01]  /*8b80*/  @!PT LDS RZ, [RZ] ;  /* 0x00000000fffff984 */ /* 0x000fe20000000800 */
[----:B------:R-:W-:Y:S01]  /*8b90*/  @!PT LDS RZ, [RZ] ;  /* 0x00000000fffff984 */ /* 0x000fe20000000800 */
[----:B------:R-:W-:Y:S01]  /*8ba0*/  @!PT LDS RZ, [RZ] ;  /* 0x00000000fffff984 */ /* 0x000fe20000000800 */
[----:B------:R-:W-:Y:S01]  /*8bb0*/  @!PT LDS RZ, [RZ] ;  /* 0x00000000fffff984 */ /* 0x000fe20000000800 */
[----:B------:R2:W-:Y:S07]  /*8bc0*/  MEMBAR.ALL.CTA ;  /* 0x0000000000007992 */ /* 0x0005ee0000008000 */
[----:B--2---:R-:W2:Y:S02]  /*8bd0*/  FENCE.VIEW.ASYNC.S ;  /* 0x00000000000073c6 */ /* 0x004ea40000000000 */
[----:B--2---:R-:W-:Y:S06]  /*8be0*/  BAR.SYNC.DEFER_BLOCKING 0x1, 0x80 ;  /* 0x0042000000007b1d */ /* 0x004fec0000010000 */
[----:B------:R-:W-:Y:S05]  /*8bf0*/  @P0 BRA `(.L_x_138) ;  /* 0x0000000000980947 */ /* 0x000fea0003800000 */
[----:B------:R-:W2:Y:S01]  /*8c00*/  LDCU.64 UR12, c[0x0][0x348] ;  /* 0x00006900ff0c77ac */ /* 0x000ea20008000a00 */
[----:B------:R-:W-:Y:S02]  /*8c10*/  UIMAD UR6, UR45, 0x3800, UR46 ;  /* 0x000038002d0678a4 */ /* 0x000fe4000f8e022e */
[----:B------:R-:W-:Y:S02]  /*8c20*/  UIMAD UR9, UR48, 0x70, URZ ;  /* 0x00000070300978a4 */ /* 0x000fe4000f8e02ff */
[----:B------:R-:W-:Y:S02]  /*8c30*/  USHF.L.U32 UR10, UR47, 0x6, URZ ;  /* 0x000000062f0a7899 */ /* 0x000fe400080006ff */
[----:B------:R-:W-:Y:S01]  /*8c40*/  UIADD3 UR8, UPT, UPT, UR6, 0x400, URZ ;  /* 0x0000040006087890 */ /* 0x000fe2000fffe0ff */
[----:B------:R-:W-:Y:S01]  /*8c50*/  UMOV UR11, UR36 ;  /* 0x00000024000b7c82 */ /* 0x000fe20008000000 */
[----:B------:R-:W-:Y:S01]  /*8c60*/  UMOV UR15, UR36 ;  /* 0x00000024000f7c82 */ /* 0x000fe20008000000 */
[----:B------:R-:W-:Y:S02]  /*8c70*/  UIADD3 UR25, UPT, UPT, UR9, 0x20, URZ ;  /* 0x0000002009197890 */ /* 0x000fe4000fffe0ff */
[----:B------:R-:W-:Y:S01]  /*8c80*/  UMOV UR14, UR10 ;  /* 0x0000000a000e7c82 */ /* 0x000fe20008000000 */
[----:B------:R-:W-:Y:S02]  /*8c90*/  UIADD3 UR24, UPT, UPT, UR6, 0x1400, URZ ;  /* 0x0000140006187890 */ /* 0x000fe4000fffe0ff */
[----:B--2---:R-:W-:Y:S02]  /*8ca0*/  UIADD3 UR4, UP0, UPT, UR12, 0x680, URZ ;  /* 0x000006800c047890 */ /* 0x004fe4000ff1e0ff */
[----:B------:R-:W-:Y:S02]  /*8cb0*/  UIADD3 UR12, UPT, UPT, UR6, 0xc00, URZ ;  /* 0x00000c00060c7890 */ /* 0x000fe4000fffe0ff */
[----:B------:R-:W-:Y:S02]  /*8cc0*/  UIADD3.X UR5, UPT, UPT, URZ, UR13, URZ, UP0, !UPT ;  /* 0x0000000dff057290 */ /* 0x000fe400087fe4ff */
[----:B------:R-:W-:Y:S01]  /*8cd0*/  UIADD3 UR13, UPT, UPT, UR9, 0x10, URZ ;  /* 0x00000010090d7890 */ /* 0x000fe2000fffe0ff */
[----:B------:R-:W-:Y:S01]  /*8ce0*/  UMOV UR27, UR36 ;  /* 0x00000024001b7c82 */ /* 0x000fe20008000000 */
[----:B------:R-:W-:Y:S01]  /*8cf0*/  UMOV UR26, UR10 ;  /* 0x0000000a001a7c82 */ /* 0x000fe20008000000 */
[----:B------:R-:W-:Y:S02]  /*8d00*/  UIADD3 UR29, UPT, UPT, UR9, 0x30, URZ ;  /* 0x00000030091d7890 */ /* 0x000fe4000fffe0ff */
[----:B------:R-:W-:Y:S02]  /*8d10*/  UIADD3 UR28, UPT, UPT, UR6, 0x1c00, URZ ;  /* 0x00001c00061c7890 */ /* 0x000fe4000fffe0ff */
[----:B------:R2:W-:Y:S01]  /*8d20*/  UTMASTG.3D [UR8], [UR4] ;  /* 0x00000008040073b5 */ /* 0x0005e20008010000 */
[----:B------:R-:W-:Y:S01]  /*8d30*/  UMOV UR31, UR36 ;  /* 0x00000024001f7c82 */ /* 0x000fe20008000000 */
[----:B------:R-:W-:Y:S01]  /*8d40*/  UMOV UR30, UR10 ;  /* 0x0000000a001e7c82 */ /* 0x000fe20008000000 */
[----:B------:R-:W-:Y:S02]  /*8d50*/  UIADD3 UR21, UPT, UPT, UR9, 0x40, URZ ;  /* 0x0000004009157890 */ /* 0x000fe4000fffe0ff */
[----:B------:R-:W-:Y:S01]  /*8d60*/  UIADD3 UR20, UPT, UPT, UR6, 0x2400, URZ ;  /* 0x0000240006147890 */ /* 0x000fe2000fffe0ff */
[----:B------:R-:W-:Y:S01]  /*8d70*/  UMOV UR23, UR36 ;  /* 0x0000002400177c82 */ /* 0x000fe20008000000 */
[----:B------:R3:W-:Y:S01]  /*8d80*/  UTMASTG.3D [UR12], [UR4] ;  /* 0x0000000c040073b5 */ /* 0x0007e20008010000 */
[----:B------:R-:W-:Y:S01]  /*8d90*/  UMOV UR22, UR10 ;  /* 0x0000000a00167c82 */ /* 0x000fe20008000000 */
[----:B------:R-:W-:Y:S02]  /*8da0*/  UIADD3 UR17, UPT, UPT, UR9, 0x50, URZ ;  /* 0x0000005009117890 */ /* 0x000fe4000fffe0ff */
[----:B------:R-:W-:Y:S01]  /*8db0*/  UIADD3 UR16, UPT, UPT, UR6, 0x2c00, URZ ;  /* 0x00002c0006107890 */ /* 0x000fe2000fffe0ff */
[----:B------:R-:W-:Y:S01]  /*8dc0*/  UMOV UR19, UR36 ;  /* 0x0000002400137c82 */ /* 0x000fe20008000000 */
[----:B------:R-:W-:Y:S01]  /*8dd0*/  UMOV UR18, UR10 ;  /* 0x0000000a00127c82 */ /* 0x000fe20008000000 */
[----:B------:R3:W-:Y:S01]  /*8de0*/  UTMASTG.3D [UR24], [UR4] ;  /* 0x00000018040073b5 */ /* 0x0007e20008010000 */
[----:B------:R3:W-:Y:S01]  /*8df0*/  UTMASTG.3D [UR28], [UR4] ;  /* 0x0000001c040073b5 */ /* 0x0007e20008010000 */
[----:B------:R3:W-:Y:S01]  /*8e00*/  UTMASTG.3D [UR20], [UR4] ;  /* 0x00000014040073b5 */ /* 0x0007e20008010000 */
[----:B--2---:R-:W-:Y:S02]  /*8e10*/  UIADD3 UR9, UPT, UPT, UR9, 0x60, URZ ;  /* 0x0000006009097890 */ /* 0x004fe4000fffe0ff */
[----:B------:R-:W-:Y:S01]  /*8e20*/  UIADD3 UR8, UPT, UPT, UR6, 0x3400, URZ ;  /* 0x0000340006087890 */ /* 0x000fe2000fffe0ff */
[----:B------:R3:W-:Y:S08]  /*8e30*/  UTMASTG.3D [UR16], [UR4] ;  /* 0x00000010040073b5 */ /* 0x0007f00008010000 */
[----:B------:R3:W-:Y:S02]  /*8e40*/  UTMASTG.3D [UR8], [UR4] ;  /* 0x00000008040073b5 */ /* 0x0007e40008010000 */
[----:B---3--:R0:W-:Y:S02]  /*8e50*/  UTMACMDFLUSH ;  /* 0x00000000000079b7 */ /* 0x0081e40000000000 */
.L_x_138:
[----:B------:R-:W-:Y:S05]  /*8e60*/  BSYNC.RECONVERGENT B0 ;  /* 0x0000000000007941 */ /* 0x000fea0003800200 */
.L_x_137:
[----:B------:R-:W-:Y:S04]  /*8e70*/  BSSY.RECONVERGENT B0, `(.L_x_139) ;  /* 0x0000003000007945 */ /* 0x000fe80003800200 */
[----:B------:R-:W-:Y:S05]  /*8e80*/  @P0 BRA `(.L_x_140) ;  /* 0x0000000000040947 */ /* 0x000fea0003800000 */
[----:B------:R-:W-:Y:S04]  /*8e90*/  DEPBAR.LE SB0, 0x0 ;  /* 0x000080000000791a */ /* 0x000fe80000000000 */
.L_x_140:
[----:B------:R-:W-:Y:S05]  /*8ea0*/  BSYNC.RECONVERGENT B0 ;  /* 0x0000000000007941 */ /* 0x000fea0003800200 */
.L_x_139:
[----:B------:R-:W-:Y:S01]  /*8eb0*/  BAR.SYNC.DEFER_BLOCKING 0x1, 0x80 ;  /* 0x0042000000007b1d */ /* 0x000fe20000010000 */
[----:B------:R-:W-:Y:S01]  /*8ec0*/  UIADD3 UR49, UPT, UPT, UR49, 0x1, URZ ;  /* 0x0000000131317890 */ /* 0x000fe2000fffe0ff */
[----:B------:R-:W-:Y:S03]  /*8ed0*/  IADD3 R72, PT, PT, R72, 0x1, RZ ;  /* 0x0000000148487810 */ /* 0x000fe60007ffe0ff */
[----:B------:R-:W-:Y:S09]  /*8ee0*/  UISETP.NE.AND UP0, UPT, UR49, URZ, UPT ;  /* 0x000000ff3100728c */ /* 0x000ff2000bf05270 */
[----:B------:R-:W-:Y:S05]  /*8ef0*/  BRA.U !UP0, `(.L_x_141) ;  /* 0x0000000108287547 */ /* 0x000fea000b800000 */
[----:B------:R-:W-:Y:S01]  /*8f00*/  ISETP.NE.AND P0, PT, R137, RZ, PT ;  /* 0x000000ff8900720c */ /* 0x000fe20003f05270 */
[----:B-1----:R-:W1:Y:S11]  /*8f10*/  S2R R0, SR_CgaCtaId ;  /* 0x0000000000007919 */ /* 0x002e760000008800 */
[----:B------:R-:W-:Y:S01]  /*8f20*/  @!UPT UIADD3 URZ, UPT, UPT, URZ, URZ, URZ ;  /* 0x000000fffffff290 */ /* 0x000fe2000fffe0ff */
[C---:B------:R-:W-:Y:S01]  /*8f30*/  @P0 LEA R3, R132.reuse, UR46, 0x3 ;  /* 0x0000002e84030c11 */ /* 0x040fe2000f8e18ff */
[----:B------:R-:W-:Y:S04]  /*8f40*/  VIADD R132, R132, 0x1 ;  /* 0x0000000184847836 */ /* 0x000fe80000000000 */
[----:B------:R-:W-:Y:S05]  /*8f50*/  @P0 VIADD R3, R3, 0x240 ;  /* 0x0000024003030836 */ /* 0x000fea0000000000 */
[----:B-1----:R-:W-:Y:S04]  /*8f60*/  @P0 PRMT R0, R0, 0x654, R3 ;  /* 0x0000065400000816 */ /* 0x002fe80000000003 */
[----:B------:R2:W-:Y:S01]  /*8f70*/  @P0 SYNCS.ARRIVE.TRANS64.RED.A1T0 RZ, [R0+URZ], RZ ;  /* 0x000000ff00ff09a7 */ /* 0x0005e200081004ff */
[C---:B------:R-:W-:Y:S04]  /*8f80*/  ISETP.NE.AND P0, PT, R132.reuse, 0x2, PT ;  /* 0x000000028400780c */ /* 0x040fe80003f05270 */
[----:B------:R-:W-:Y:S09]  /*8f90*/  SEL R132, R132, RZ, P0 ;  /* 0x000000ff84847207 */ /* 0x000ff20000000000 */
.L_x_141:
[----:B------:R-:W-:Y:S01]  /*8fa0*/  ISETP.NE.AND P0, PT, R131, 0x2, PT ;  /* 0x000000028300780c */ /* 0x000fe20003f05270 */
[----:B------:R-:W-:Y:S01]  /*8fb0*/  UISETP.NE.AND UP1, UPT, UR56, URZ, UPT ;  /* 0x000000ff3800728c */ /* 0x000fe2000bf25270 */
[----:B------:R-:W-:Y:S01]  /*8fc0*/  ISETP.NE.AND P1, PT, R72, 0x4, PT ;  /* 0x000000044800780c */ /* 0x000fe20003f25270 */
[----:B------:R-:W-:Y:S01]  /*8fd0*/  UISETP.NE.AND UP0, UPT, UR7, 0x2, UPT ;  /* 0x000000020700788c */ /* 0x000fe2000bf05270 */
[----:B------:R-:W-:Y:S01]  /*8fe0*/  SEL R3, RZ, 0x1, P0 ;  /* 0x00000001ff037807 */ /* 0x000fe20000000000 */
[----:B------:R-:W-:Y:S01]  /*8ff0*/  UIADD3 UR48, UPT, UPT, UR37, UR58, URZ ;  /* 0x0000003a25307290 */ /* 0x000fe2000fffe0ff */
[----:B-12---:R-:W-:Y:S01]  /*9000*/  SEL R0, RZ, 0x1, P1 ;  /* 0x00000001ff007807 */ /* 0x006fe20000800000 */
[----:B------:R-:W-:Y:S01]  /*9010*/  USEL UR4, URZ, 0x1, UP0 ;  /* 0x00000001ff047887 */ /* 0x000fe20008000000 */
[----:B------:R-:W-:Y:S01]  /*9020*/  LOP3.LUT R133, R133, R3, RZ, 0x3c, !PT ;  /* 0x0000000385857212 */ /* 0x000fe200078e3cff */
[----:B------:R-:W-:Y:S01]  /*9030*/  UIADD3 UR47, UPT, UPT, UR38, UR59, URZ ;  /* 0x0000003b262f7290 */ /* 0x000fe2000fffe0ff */
[----:B------:R-:W-:Y:S01]  /*9040*/  LOP3.LUT R134, R134, R0, RZ, 0x3c, !PT ;  /* 0x0000000086867212 */ /* 0x000fe200078e3cff */
[----:B------:R-:W-:Y:S01]  /*9050*/  USEL UR45, UR7, URZ, UP0 ;  /* 0x000000ff072d7287 */ /* 0x000fe20008000000 */
[----:B------:R-:W-:Y:S01]  /*9060*/  SEL R131, R131, RZ, P0 ;  /* 0x000000ff83837207 */ /* 0x000fe20000000000 */
[----:B------:R-:W-:Y:S01]  /*9070*/  UMOV UR36, UR57 ;  /* 0x0000003900247c82 */ /* 0x000fe20008000000 */
[----:B------:R-:W-:Y:S02]  /*9080*/  SEL R72, R72, RZ, P1 ;  /* 0x000000ff48487207 */ /* 0x000fe40000800000 */
[----:B------:R-:W-:Y:S01]  /*9090*/  LOP3.LUT R135, R135, UR4, RZ, 0x3c, !PT ;  /* 0x0000000487877c12 */ /* 0x000fe2000f8e3cff */
[----:B------:R-:W-:Y:S06]  /*90a0*/  BRA.U UP1, `(.L_x_142) ;  /* 0xffffffd101dc7547 */ /* 0x000fec000b83ffff */
[----:B------:R-:W-:-:S09]  /*90b0*/  UISETP.NE.AND UP0, UPT, UR63, URZ, UPT ;  /* 0x000000ff3f00728c */ /* 0x000fd2000bf05270 */
[----:B------:R-:W-:Y:S05]  /*90c0*/  BRA.U !UP0, `(.L_x_143) ;  /* 0x0000000108487547 */ /* 0x000fea000b800000 */
[----:B------:R-:W1:Y:S02]  /*90d0*/  LDCU.64 UR4, c[0x0][0x890] ;  /* 0x00011200ff0477ac */ /* 0x000e640008000a00 */
[----:B-1----:R-:W-:-:S04]  /*90e0*/  UISETP.NE.U32.AND UP0, UPT, UR4, URZ, UPT ;  /* 0x000000ff0400728c */ /* 0x002fc8000bf05070 */
[----:B------:R-:W-:-:S09]  /*90f0*/  UISETP.NE.AND.EX UP0, UPT, UR5, URZ, UPT, UP0 ;  /* 0x000000ff0500728c */ /* 0x000fd2000bf05300 */
[----:B------:R-:W-:Y:S05]  /*9100*/  BRA.U UP0, `(.L_x_144) ;  /* 0x00000001000c7547 */ /* 0x000fea000b800000 */
[----:B------:R-:W-:-:S13]  /*9110*/  FSETP.NEU.AND P0, PT, R74, RZ, PT ;  /* 0x000000ff4a00720b */ /* 0x000fda0003f0d000 */
[----:B------:R-:W-:Y:S05]  /*9120*/  @!P0 EXIT ;  /* 0x000000000000894d */ /* 0x000fea0003800000 */
[----:B------:R-:W-:Y:S05]  /*9130*/  BRA `(.L_x_143) ;  /* 0x00000000002c7947 */ /* 0x000fea0003800000 */
.L_x_144:
[----:B------:R-:W-:Y:S01]  /*9140*/  LOP3.LUT P0, RZ, R129, 0xff, RZ, 0xc0, !PT ;  /* 0x000000ff81ff7812 */ /* 0x000fe2000780c0ff */
[----:B------:R-:W-:-:S12]  /*9150*/  BSSY.RECONVERGENT B0, `(.L_x_143) ;  /* 0x0000009000007945 */ /* 0x000fd80003800200 */
[----:B------:R-:W-:Y:S05]  /*9160*/  @P0 BRA `(.L_x_145) ;  /* 0x0000000000140947 */ /* 0x000fea0003800000 */
[----:B------:R-:W1:Y:S02]  /*9170*/  LDCU.64 UR4, c[0x0][0x888] ;  /* 0x00011100ff0477ac */ /* 0x000e640008000a00 */
[----:B-1----:R-:W-:-:S04]  /*9180*/  ISETP.NE.U32.AND P0, PT, RZ, UR4, PT ;  /* 0x00000004ff007c0c */ /* 0x002fc8000bf05070 */
[----:B------:R-:W-:-:S13]  /*9190*/  ISETP.NE.AND.EX P0, PT, RZ, UR5, PT, P0 ;  /* 0x00000005ff007c0c */ /* 0x000fda000bf05300 */
[----:B------:R-:W-:Y:S05]  /*91a0*/  @!P0 EXIT ;  /* 0x000000000000894d */ /* 0x000fea0003800000 */
[----:B------:R-:W-:Y:S05]  /*91b0*/  BRA `(.L_x_146) ;  /* 0x0000000000087947 */ /* 0x000fea0003800000 */
.L_x_145:
[----:B------:R-:W-:-:S13]  /*91c0*/  FSETP.NEU.AND P0, PT, R74, RZ, PT ;  /* 0x000000ff4a00720b */ /* 0x000fda0003f0d000 */
[----:B------:R-:W-:Y:S05]  /*91d0*/  @!P0 EXIT ;  /* 0x000000000000894d */ /* 0x000fea0003800000 */
.L_x_146:
[----:B------:R-:W-:Y:S05]  /*91e0*/  BSYNC.RECONVERGENT B0 ;  /* 0x0000000000007941 */ /* 0x000fea0003800200 */
.L_x_143:
[----:B------:R-:W-:-:S04]  /*91f0*/  DEPBAR.LE SB0, 0x0 ;  /* 0x000080000000791a */ /* 0x000fc80000000000 */
[----:B------:R-:W-:Y:S05]  /*9200*/  EXIT ;  /* 0x000000000000794d */ /* 0x000fea0003800000 */
.L_x_25:
[----:B-1----:R1:W2:Y:S02]  /*9210*/  SYNCS.PHASECHK.TRANS64.TRYWAIT P0, [R0+URZ+0x2d0], R2 ;  /* 0x0002d002000075a7 */ /* 0x0022a400080011ff */
[----:B--2---:R-:W-:Y:S05]  /*9220*/  @!P0 NANOSLEEP.SYNCS 0x989680 ;  /* 0x009896800000895d */ /* 0x004fea0003900000 */
[----:B------:R-:W2:Y:S02]  /*9230*/  @!P0 SYNCS.PHASECHK.TRANS64 P0, [R0+URZ+0x2d0], R2 ;  /* 0x0002d002000085a7 */ /* 0x000ea400080010ff */
[----:B--2---:R-:W-:Y:S05]  /*9240*/  @!P0 BRA `(.L_x_25) ;  /* 0xfffffffc00f08947 */ /* 0x004fea000383ffff */
[----:B------:R-:W-:Y:S05]  /*9250*/  BRA `(.L_x_147) ;  /* 0xffffff8800847947 */ /* 0x000fea000383ffff */
.L_x_28:
[----:B-1----:R-:W-:Y:S07]  /*9260*/  MOV R0, UR33 ;  /* 0x0000002100007c02 */ /* 0x002fee0008000f00 */
.L_x_148:
[----:B-1----:R1:W2:Y:S02]  /*9270*/  SYNCS.PHASECHK.TRANS64.TRYWAIT P0, [R0+URZ+0x118], R3 ;  /* 0x00011803000075a7 */ /* 0x0022a400080011ff */
[----:B--2---:R-:W-:Y:S05]  /*9280*/  @!P0 NANOSLEEP.SYNCS 0x989680 ;  /* 0x009896800000895d */ /* 0x004fea0003900000 */
[----:B------:R-:W2:Y:S02]  /*9290*/  @!P0 SYNCS.PHASECHK.TRANS64 P0, [R0+URZ+0x118], R3 ;  /* 0x00011803000085a7 */ /* 0x000ea400080010ff */
[----:B--2---:R-:W-:Y:S05]  /*92a0*/  @!P0 BRA `(.L_x_148) ;  /* 0xfffffffc00f08947 */ /* 0x004fea000383ffff */
[----:B------:R-:W-:Y:S05]  /*92b0*/  BRA `(.L_x_27) ;  /* 0xffffff8800c47947 */ /* 0x000fea000383ffff */
.L_x_35:
[----:B-1----:R-:W-:Y:S07]  /*92c0*/  MOV R0, UR9 ;  /* 0x0000000900007c02 */ /* 0x002fee0008000f00 */
.L_x_149:
[----:B-1----:R1:W2:Y:S02]  /*92d0*/  SYNCS.PHASECHK.TRANS64.TRYWAIT P0, [R0+URZ+0x118], R3 ;  /* 0x00011803000075a7 */ /* 0x0022a400080011ff */
[----:B--2---:R-:W-:Y:S05]  /*92e0*/  @!P0 NANOSLEEP.SYNCS 0x989680 ;  /* 0x009896800000895d */ /* 0x004fea0003900000 */
[----:B------:R-:W2:Y:S02]  /*92f0*/  @!P0 SYNCS.PHASECHK.TRANS64 P0, [R0+URZ+0x118], R3 ;  /* 0x00011803000085a7 */ /* 0x000ea400080010ff */
[----:B--2---:R-:W-:Y:S05]  /*9300*/  @!P0 BRA `(.L_x_149) ;  /* 0xfffffffc00f08947 */ /* 0x004fea000383ffff */
[----:B------:R-:W-:Y:S05]  /*9310*/  BRA `(.L_x_34) ;  /* 0xffffff8c00847947 */ /* 0x000fea000383ffff */
.L_x_40:
[----:B-1----:R1:W2:Y:S02]  /*9320*/  SYNCS.PHASECHK.TRANS64.TRYWAIT P0, [R3+URZ+0x260], R0 ;  /* 0x00026000030075a7 */ /* 0x0022a400080011ff */
[----:B--2---:R-:W-:Y:S05]  /*9330*/  @!P0 NANOSLEEP.SYNCS 0x989680 ;  /* 0x009896800000895d */ /* 0x004fea0003900000 */
[----:B------:R-:W2:Y:S02]  /*9340*/  @!P0 SYNCS.PHASECHK.TRANS64 P0, [R3+URZ+0x260], R0 ;  /* 0x00026000030085a7 */ /* 0x000ea400080010ff */
[----:B--2---:R-:W-:Y:S05]  /*9350*/  @!P0 BRA `(.L_x_40) ;  /* 0xfffffffc00f08947 */ /* 0x004fea000383ffff */
[----:B------:R-:W-:Y:S05]  /*9360*/  BRA `(.L_x_150) ;  /* 0xffffff9000247947 */ /* 0x000fea000383ffff */
.L_x_44:
[----:B------:R-:W-:-:S07]  /*9370*/  MOV R0, UR4 ;  /* 0x0000000400007c02 */ /* 0x000fce0008000f00 */
.L_x_151:
[----:B-1----:R1:W2:Y:S02]  /*9380*/  SYNCS.PHASECHK.TRANS64.TRYWAIT P0, [R0+URZ], R2 ;  /* 0x00000002000075a7 */ /* 0x0022a400080011ff */
[----:B--2---:R-:W-:Y:S05]  /*9390*/  @!P0 NANOSLEEP.SYNCS 0x989680 ;  /* 0x009896800000895d */ /* 0x004fea0003900000 */
[----:B------:R-:W2:Y:S02]  /*93a0*/  @!P0 SYNCS.PHASECHK.TRANS64 P0, [R0+URZ], R2 ;  /* 0x00000002000085a7 */ /* 0x000ea400080010ff */
[----:B--2---:R-:W-:Y:S05]  /*93b0*/  @!P0 BRA `(.L_x_151) ;  /* 0xfffffffc00f08947 */ /* 0x004fea000383ffff */
[----:B------:R-:W-:Y:S05]  /*93c0*/  BRA `(.L_x_152) ;  /* 0xffffff9400c87947 */ /* 0x000fea000383ffff */
.L_x_45:
[----:B------:R-:W-:-:S07]  /*93d0*/  MOV R0, UR5 ;  /* 0x0000000500007c02 */ /* 0x000fce0008000f00 */
.L_x_153:
[----:B-1----:R1:W2:Y:S02]  /*93e0*/  SYNCS.PHASECHK.TRANS64.TRYWAIT P0, [R0+URZ], R3 ;  /* 0x00000003000075a7 */ /* 0x0022a400080011ff */
[----:B--2---:R-:W-:Y:S05]  /*93f0*/  @!P0 NANOSLEEP.SYNCS 0x989680 ;  /* 0x009896800000895d */ /* 0x004fea0003900000 */
[----:B------:R-:W2:Y:S02]  /*9400*/  @!P0 SYNCS.PHASECHK.TRANS64 P0, [R0+URZ], R3 ;  /* 0x00000003000085a7 */ /* 0x000ea400080010ff */
[----:B--2---:R-:W-:Y:S05]  /*9410*/  @!P0 BRA `(.L_x_153) ;  /* 0xfffffffc00f08947 */ /* 0x004fea000383ffff */
[----:B------:R-:W-:Y:S05]  /*9420*/  BRA `(.L_x_154) ;  /* 0xffffff9400d47947 */ /* 0x000fea000383ffff */
.L_x_46:
[----:B------:R-:W-:-:S07]  /*9430*/  MOV R0, UR5 ;  /* 0x0000000500007c02 */ /* 0x000fce0008000f00 */
.L_x_155:
[----:B-1----:R1:W2:Y:S02]  /*9440*/  SYNCS.PHASECHK.TRANS64.TRYWAIT P0, [R0+URZ], R3 ;  /* 0x00000003000075a7 */ /* 0x0022a400080011ff */
[----:B--2---:R-:W-:Y:S05]  /*9450*/  @!P0 NANOSLEEP.SYNCS 0x989680 ;  /* 0x009896800000895d */ /* 0x004fea0003900000 */
[----:B------:R-:W2:Y:S02]  /*9460*/  @!P0 SYNCS.PHASECHK.TRANS64 P0, [R0+URZ], R3 ;  /* 0x00000003000085a7 */ /* 0x000ea400080010ff */
[----:B--2---:R-:W-:Y:S05]  /*9470*/  @!P0 BRA `(.L_x_155) ;  /* 0xfffffffc00f08947 */ /* 0x004fea000383ffff */
[----:B------:R-:W-:Y:S05]  /*9480*/  BRA `(.L_x_156) ;  /* 0xffffff9400e07947 */ /* 0x000fea000383ffff */
.L_x_47:
[----:B------:R-:W-:-:S07]  /*9490*/  MOV R0, UR5 ;  /* 0x0000000500007c02 */ /* 0x000fce0008000f00 */
.L_x_157:
[----:B-1----:R1:W2:Y:S02]  /*94a0*/  SYNCS.PHASECHK.TRANS64.TRYWAIT P0, [R0+URZ], R3 ;  /* 0x00000003000075a7 */ /* 0x0022a400080011ff */
[----:B--2---:R-:W-:Y:S05]  /*94b0*/  @!P0 NANOSLEEP.SYNCS 0x989680 ;  /* 0x009896800000895d */ /* 0x004fea0003900000 */
[----:B------:R-:W2:Y:S02]  /*94c0*/  @!P0 SYNCS.PHASECHK.TRANS64 P0, [R0+URZ], R3 ;  /* 0x00000003000085a7 */ /* 0x000ea400080010ff */
[----:B--2---:R-:W-:Y:S05]  /*94d0*/  @!P0 BRA `(.L_x_157) ;  /* 0xfffffffc00f08947 */ /* 0x004fea000383ffff */
[----:B------:R-:W-:Y:S05]  /*94e0*/  BRA `(.L_x_158) ;  /* 0xffffff9400ec7947 */ /* 0x000fea000383ffff */
.L_x_48:
[----:B------:R-:W-:-:S07]  /*94f0*/  MOV R0, UR5 ;  /* 0x0000000500007c02 */ /* 0x000fce0008000f00 */
.L_x_159:
[----:B-1----:R1:W2:Y:S02]  /*9500*/  SYNCS.PHASECHK.TRANS64.TRYWAIT P0, [R0+URZ], R3 ;  /* 0x00000003000075a7 */ /* 0x0022a400080011ff */
[----:B--2---:R-:W-:Y:S05]  /*9510*/  @!P0 NANOSLEEP.SYNCS 0x989680 ;  /* 0x009896800000895d */ /* 0x004fea0003900000 */
[----:B------:R-:W2:Y:S02]  /*9520*/  @!P0 SYNCS.PHASECHK.TRANS64 P0, [R0+URZ], R3 ;  /* 0x00000003000085a7 */ /* 0x000ea400080010ff */
[----:B--2---:R-:W-:Y:S05]  /*9530*/  @!P0 BRA `(.L_x_159) ;  /* 0xfffffffc00f08947 */ /* 0x004fea000383ffff */
[----:B------:R-:W-:Y:S05]  /*9540*/  BRA `(.L_x_160) ;  /* 0xffffff9400f87947 */ /* 0x000fea000383ffff */
.L_x_49:
[----:B------:R-:W-:-:S07]  /*9550*/  MOV R0, UR5 ;  /* 0x0000000500007c02 */ /* 0x000fce0008000f00 */
.L_x_161:
[----:B-1----:R1:W2:Y:S02]  /*9560*/  SYNCS.PHASECHK.TRANS64.TRYWAIT P0, [R0+URZ], R3 ;  /* 0x00000003000075a7 */ /* 0x0022a400080011ff */
[----:B--2---:R-:W-:Y:S05]  /*9570*/  @!P0 NANOSLEEP.SYNCS 0x989680 ;  /* 0x009896800000895d */ /* 0x004fea0003900000 */
[----:B------:R-:W2:Y:S02]  /*9580*/  @!P0 SYNCS.PHASECHK.TRANS64 P0, [R0+URZ], R3 ;  /* 0x00000003000085a7 */ /* 0x000ea400080010ff */
[----:B--2---:R-:W-:Y:S05]  /*9590*/  @!P0 BRA `(.L_x_161) ;  /* 0xfffffffc00f08947 */ /* 0x004fea000383ffff */
[----:B------:R-:W-:Y:S05]  /*95a0*/  BRA `(.L_x_162) ;  /* 0xffffff9800047947 */ /* 0x000fea000383ffff */
.L_x_50:
[----:B------:R-:W-:-:S07]  /*95b0*/  MOV R0, UR5 ;  /* 0x0000000500007c02 */ /* 0x000fce0008000f00 */
.L_x_163:
[----:B-1----:R1:W2:Y:S02]  /*95c0*/  SYNCS.PHASECHK.TRANS64.TRYWAIT P0, [R0+URZ], R3 ;  /* 0x00000003000075a7 */ /* 0x0022a400080011ff */
[----:B--2---:R-:W-:Y:S05]  /*95d0*/  @!P0 NANOSLEEP.SYNCS 0x989680 ;  /* 0x009896800000895d */ /* 0x004fea0003900000 */
[----:B------:R-:W2:Y:S02]  /*95e0*/  @!P0 SYNCS.PHASECHK.TRANS64 P0, [R0+URZ], R3 ;  /* 0x00000003000085a7 */ /* 0x000ea400080010ff */
[----:B--2---:R-:W-:Y:S05]  /*95f0*/  @!P0 BRA `(.L_x_163) ;  /* 0xfffffffc00f08947 */ /* 0x004fea000383ffff */
[----:B------:R-:W-:Y:S05]  /*9600*/  BRA `(.L_x_164) ;  /* 0xffffff9800107947 */ /* 0x000fea000383ffff */
.L_x_51:
[----:B------:R-:W-:-:S07]  /*9610*/  MOV R0, UR5 ;  /* 0x0000000500007c02 */ /* 0x000fce0008000f00 */
.L_x_165:
[----:B-1----:R1:W2:Y:S02]  /*9620*/  SYNCS.PHASECHK.TRANS64.TRYWAIT P0, [R0+URZ], R3 ;  /* 0x00000003000075a7 */ /* 0x0022a400080011ff */
[----:B--2---:R-:W-:Y:S05]  /*9630*/  @!P0 NANOSLEEP.SYNCS 0x989680 ;  /* 0x009896800000895d */ /* 0x004fea0003900000 */
[----:B------:R-:W2:Y:S02]  /*9640*/  @!P0 SYNCS.PHASECHK.TRANS64 P0, [R0+URZ], R3 ;  /* 0x00000003000085a7 */ /* 0x000ea400080010ff */
[----:B--2---:R-:W-:Y:S05]  /*9650*/  @!P0 BRA `(.L_x_165) ;  /* 0xfffffffc00f08947 */ /* 0x004fea000383ffff */
[----:B------:R-:W-:Y:S05]  /*9660*/  BRA `(.L_x_166) ;  /* 0xffffff98001c7947 */ /* 0x000fea000383ffff */
.L_x_52:
[----:B------:R-:W-:-:S07]  /*9670*/  MOV R0, UR5 ;  /* 0x0000000500007c02 */ /* 0x000fce0008000f00 */
.L_x_167:
[----:B-1----:R1:W2:Y:S02]  /*9680*/  SYNCS.PHASECHK.TRANS64.TRYWAIT P0, [R0+URZ], R3 ;  /* 0x00000003000075a7 */ /* 0x0022a400080011ff */
[----:B--2---:R-:W-:Y:S05]  /*9690*/  @!P0 NANOSLEEP.SYNCS 0x989680 ;  /* 0x009896800000895d */ /* 0x004fea0003900000 */
[----:B------:R-:W2:Y:S02]  /*96a0*/  @!P0 SYNCS.PHASECHK.TRANS64 P0, [R0+URZ], R3 ;  /* 0x00000003000085a7 */ /* 0x000ea400080010ff */
[----:B--2---:R-:W-:Y:S05]  /*96b0*/  @!P0 BRA `(.L_x_167) ;  /* 0xfffffffc00f08947 */ /* 0x004fea000383ffff */
[----:B------:R-:W-:Y:S05]  /*96c0*/  BRA `(.L_x_168) ;  /* 0xffffff9800287947 */ /* 0x000fea000383ffff */
.L_x_53:
[----:B------:R-:W-:-:S07]  /*96d0*/  MOV R0, UR5 ;  /* 0x0000000500007c02 */ /* 0x000fce0008000f00 */
.L_x_169:
[----:B-1----:R1:W2:Y:S02]  /*96e0*/  SYNCS.PHASECHK.TRANS64.TRYWAIT P0, [R0+URZ], R3 ;  /* 0x00000003000075a7 */ /* 0x0022a400080011ff */
[----:B--2---:R-:W-:Y:S05]  /*96f0*/  @!P0 NANOSLEEP.SYNCS 0x989680 ;  /* 0x009896800000895d */ /* 0x004fea0003900000 */
[----:B------:R-:W2:Y:S02]  /*9700*/  @!P0 SYNCS.PHASECHK.TRANS64 P0, [R0+URZ], R3 ;  /* 0x00000003000085a7 */ /* 0x000ea400080010ff */
[----:B--2---:R-:W-:Y:S05]  /*9710*/  @!P0 BRA `(.L_x_169) ;  /* 0xfffffffc00f08947 */ /* 0x004fea000383ffff */
[----:B------:R-:W-:Y:S05]  /*9720*/  BRA `(.L_x_170) ;  /* 0xffffff9800347947 */ /* 0x000fea000383ffff */
.L_x_54:
[----:B------:R-:W-:-:S07]  /*9730*/  MOV R0, UR5 ;  /* 0x0000000500007c02 */ /* 0x000fce0008000f00 */
.L_x_171:
[----:B-1----:R1:W2:Y:S02]  /*9740*/  SYNCS.PHASECHK.TRANS64.TRYWAIT P0, [R0+URZ], R3 ;  /* 0x00000003000075a7 */ /* 0x0022a400080011ff */
[----:B--2---:R-:W-:Y:S05]  /*9750*/  @!P0 NANOSLEEP.SYNCS 0x989680 ;  /* 0x009896800000895d */ /* 0x004fea0003900000 */
[----:B------:R-:W2:Y:S02]  /*9760*/  @!P0 SYNCS.PHASECHK.TRANS64 P0, [R0+URZ], R3 ;  /* 0x00000003000085a7 */ /* 0x000ea400080010ff */
[----:B--2---:R-:W-:Y:S05]  /*9770*/  @!P0 BRA `(.L_x_171) ;  /* 0xfffffffc00f08947 */ /* 0x004fea000383ffff */
[----:B------:R-:W-:Y:S05]  /*9780*/  BRA `(.L_x_172) ;  /* 0xffffff9800407947 */ /* 0x000fea000383ffff */
.L_x_55:
[----:B------:R-:W-:-:S07]  /*9790*/  MOV R0, UR5 ;  /* 0x0000000500007c02 */ /* 0x000fce0008000f00 */
.L_x_173:
[----:B-1----:R1:W2:Y:S02]  /*97a0*/  SYNCS.PHASECHK.TRANS64.TRYWAIT P0, [R0+URZ], R3 ;  /* 0x00000003000075a7 */ /* 0x0022a400080011ff */
[----:B--2---:R-:W-:Y:S05]  /*97b0*/  @!P0 NANOSLEEP.SYNCS 0x989680 ;  /* 0x009896800000895d */ /* 0x004fea0003900000 */
[----:B------:R-:W2:Y:S02]  /*97c0*/  @!P0 SYNCS.PHASECHK.TRANS64 P0, [R0+URZ], R3 ;  /* 0x00000003000085a7 */ /* 0x000ea400080010ff */
[----:B--2---:R-:W-:Y:S05]  /*97d0*/  @!P0 BRA `(.L_x_173) ;  /* 0xfffffffc00f08947 */ /* 0x004fea000383ffff */
[----:B------:R-:W-:Y:S05]  /*97e0*/  BRA `(.L_x_174) ;  /* 0xffffff98004c7947 */ /* 0x000fea000383ffff */
.L_x_56:
[----:B------:R-:W-:-:S07]  /*97f0*/  MOV R0, UR5 ;  /* 0x0000000500007c02 */ /* 0x000fce0008000f00 */
.L_x_175:
[----:B-1----:R1:W2:Y:S02]  /*9800*/  SYNCS.PHASECHK.TRANS64.TRYWAIT P0, [R0+URZ], R3 ;  /* 0x00000003000075a7 */ /* 0x0022a400080011ff */
[----:B--2---:R-:W-:Y:S05]  /*9810*/  @!P0 NANOSLEEP.SYNCS 0x989680 ;  /* 0x009896800000895d */ /* 0x004fea0003900000 */
[----:B------:R-:W2:Y:S02]  /*9820*/  @!P0 SYNCS.PHASECHK.TRANS64 P0, [R0+URZ], R3 ;  /* 0x00000003000085a7 */ /* 0x000ea400080010ff */
[----:B--2---:R-:W-:Y:S05]  /*9830*/  @!P0 BRA `(.L_x_175) ;  /* 0xfffffffc00f08947 */ /* 0x004fea000383ffff */
[----:B------:R-:W-:Y:S05]  /*9840*/  BRA `(.L_x_176) ;  /* 0xffffff9800587947 */ /* 0x000fea000383ffff */
.L_x_57:
[----:B------:R-:W-:-:S07]  /*9850*/  MOV R0, UR5 ;  /* 0x0000000500007c02 */ /* 0x000fce0008000f00 */
.L_x_177:
[----:B-1----:R1:W2:Y:S02]  /*9860*/  SYNCS.PHASECHK.TRANS64.TRYWAIT P0, [R0+URZ], R3 ;  /* 0x00000003000075a7 */ /* 0x0022a400080011ff */
[----:B--2---:R-:W-:Y:S05]  /*9870*/  @!P0 NANOSLEEP.SYNCS 0x989680 ;  /* 0x009896800000895d */ /* 0x004fea0003900000 */
[----:B------:R-:W2:Y:S02]  /*9880*/  @!P0 SYNCS.PHASECHK.TRANS64 P0, [R0+URZ], R3 ;  /* 0x00000003000085a7 */ /* 0x000ea400080010ff */
[----:B--2---:R-:W-:Y:S05]  /*9890*/  @!P0 BRA `(.L_x_177) ;  /* 0xfffffffc00f08947 */ /* 0x004fea000383ffff */
[----:B------:R-:W-:Y:S05]  /*98a0*/  BRA `(.L_x_178) ;  /* 0xffffff9800647947 */ /* 0x000fea000383ffff */
.L_x_58:
[----:B------:R-:W-:-:S07]  /*98b0*/  MOV R0, UR5 ;  /* 0x0000000500007c02 */ /* 0x000fce0008000f00 */
.L_x_179:
[----:B-1----:R1:W2:Y:S02]  /*98c0*/  SYNCS.PHASECHK.TRANS64.TRYWAIT P0, [R0+URZ], R3 ;  /* 0x00000003000075a7 */ /* 0x0022a400080011ff */
[----:B--2---:R-:W-:Y:S05]  /*98d0*/  @!P0 NANOSLEEP.SYNCS 0x989680 ;  /* 0x009896800000895d */ /* 0x004fea0003900000 */
[----:B------:R-:W2:Y:S02]  /*98e0*/  @!P0 SYNCS.PHASECHK.TRANS64 P0, [R0+URZ], R3 ;  /* 0x00000003000085a7 */ /* 0x000ea400080010ff */
[----:B--2---:R-:W-:Y:S05]  /*98f0*/  @!P0 BRA `(.L_x_179) ;  /* 0xfffffffc00f08947 */ /* 0x004fea000383ffff */
[----:B------:R-:W-:Y:S05]  /*9900*/  BRA `(.L_x_180) ;  /* 0xffffff9800707947 */ /* 0x000fea000383ffff */
.L_x_59:
[----:B------:R-:W-:-:S07]  /*9910*/  MOV R0, UR5 ;  /* 0x0000000500007c02 */ /* 0x000fce0008000f00 */
.L_x_181:
[----:B-1----:R1:W2:Y:S02]  /*9920*/  SYNCS.PHASECHK.TRANS64.TRYWAIT P0, [R0+URZ], R3 ;  /* 0x00000003000075a7 */ /* 0x0022a400080011ff */
[----:B--2---:R-:W-:Y:S05]  /*9930*/  @!P0 NANOSLEEP.SYNCS 0x989680 ;  /* 0x009896800000895d */ /* 0x004fea0003900000 */
[----:B------:R-:W2:Y:S02]  /*9940*/  @!P0 SYNCS.PHASECHK.TRANS64 P0, [R0+URZ], R3 ;  /* 0x00000003000085a7 */ /* 0x000ea400080010ff */
[----:B--2---:R-:W-:Y:S05]  /*9950*/  @!P0 BRA `(.L_x_181) ;  /* 0xfffffffc00f08947 */ /* 0x004fea000383ffff */
[----:B------:R-:W-:Y:S05]  /*9960*/  BRA `(.L_x_182) ;  /* 0xffffff98007c7947 */ /* 0x000fea000383ffff */
.L_x_60:
[----:B------:R-:W-:-:S07]  /*9970*/  MOV R0, UR5 ;  /* 0x0000000500007c02 */ /* 0x000fce0008000f00 */
.L_x_183:
[----:B-1----:R1:W2:Y:S02]  /*9980*/  SYNCS.PHASECHK.TRANS64.TRYWAIT P0, [R0+URZ], R3 ;  /* 0x00000003000075a7 */ /* 0x0022a400080011ff */
[----:B--2---:R-:W-:Y:S05]  /*9990*/  @!P0 NANOSLEEP.SYNCS 0x989680 ;  /* 0x009896800000895d */ /* 0x004fea0003900000 */
[----:B------:R-:W2:Y:S02]  /*99a0*/  @!P0 SYNCS.PHASECHK.TRANS64 P0, [R0+URZ], R3 ;  /* 0x00000003000085a7 */ /* 0x000ea400080010ff */
[----:B--2---:R-:W-:Y:S05]  /*99b0*/  @!P0 BRA `(.L_x_183) ;  /* 0xfffffffc00f08947 */ /* 0x004fea000383ffff */
[----:B------:R-:W-:Y:S05]  /*99c0*/  BRA `(.L_x_184) ;  /* 0xffffff9800887947 */ /* 0x000fea000383ffff */
.L_x_61:
[----:B------:R-:W-:-:S07]  /*99d0*/  MOV R0, UR5 ;  /* 0x0000000500007c02 */ /* 0x000fce0008000f00 */
.L_x_185:
[----:B-1----:R1:W2:Y:S02]  /*99e0*/  SYNCS.PHASECHK.TRANS64.TRYWAIT P0, [R0+URZ], R3 ;  /* 0x00000003000075a7 */ /* 0x0022a400080011ff */
[----:B--2---:R-:W-:Y:S05]  /*99f0*/  @!P0 NANOSLEEP.SYNCS 0x989680 ;  /* 0x009896800000895d */ /* 0x004fea0003900000 */
[----:B------:R-:W2:Y:S02]  /*9a00*/  @!P0 SYNCS.PHASECHK.TRANS64 P0, [R0+URZ], R3 ;  /* 0x00000003000085a7 */ /* 0x000ea400080010ff */
[----:B--2---:R-:W-:Y:S05]  /*9a10*/  @!P0 BRA `(.L_x_185) ;  /* 0xfffffffc00f08947 */ /* 0x004fea000383ffff */
[----:B------:R-:W-:Y:S05]  /*9a20*/  BRA `(.L_x_186) ;  /* 0xffffff9800947947 */ /* 0x000fea000383ffff */
.L_x_62:
[----:B------:R-:W-:-:S07]  /*9a30*/  MOV R0, UR5 ;  /* 0x0000000500007c02 */ /* 0x000fce0008000f00 */
.L_x_187:
[----:B-1----:R1:W2:Y:S02]  /*9a40*/  SYNCS.PHASECHK.TRANS64.TRYWAIT P0, [R0+URZ], R3 ;  /* 0x00000003000075a7 */ /* 0x0022a400080011ff */
[----:B--2---:R-:W-:Y:S05]  /*9a50*/  @!P0 NANOSLEEP.SYNCS 0x989680 ;  /* 0x009896800000895d */ /* 0x004fea0003900000 */
[----:B------:R-:W2:Y:S02]  /*9a60*/  @!P0 SYNCS.PHASECHK.TRANS64 P0, [R0+URZ], R3 ;  /* 0x00000003000085a7 */ /* 0x000ea400080010ff */
[----:B--2---:R-:W-:Y:S05]  /*9a70*/  @!P0 BRA `(.L_x_187) ;  /* 0xfffffffc00f08947 */ /* 0x004fea000383ffff */
[----:B------:R-:W-:Y:S05]  /*9a80*/  BRA `(.L_x_188) ;  /* 0xffffff9800a07947 */ /* 0x000fea000383ffff */
.L_x_63:
[----:B------:R-:W-:-:S07]  /*9a90*/  MOV R0, UR5 ;  /* 0x0000000500007c02 */ /* 0x000fce0008000f00 */
.L_x_189:
[----:B-1----:R1:W2:Y:S02]  /*9aa0*/  SYNCS.PHASECHK.TRANS64.TRYWAIT P0, [R0+URZ], R3 ;  /* 0x00000003000075a7 */ /* 0x0022a400080011ff */
[----:B--2---:R-:W-:Y:S05]  /*9ab0*/  @!P0 NANOSLEEP.SYNCS 0x989680 ;  /* 0x009896800000895d */ /* 0x004fea0003900000 */
[----:B------:R-:W2:Y:S02]  /*9ac0*/  @!P0 SYNCS.PHASECHK.TRANS64 P0, [R0+URZ], R3 ;  /* 0x00000003000085a7 */ /* 0x000ea400080010ff */
[----:B--2---:R-:W-:Y:S05]  /*9ad0*/  @!P0 BRA `(.L_x_189) ;  /* 0xfffffffc00f08947 */ /* 0x004fea000383ffff */
[----:B------:R-:W-:Y:S05]  /*9ae0*/  BRA `(.L_x_190) ;  /* 0xffffff9800ac7947 */ /* 0x000fea000383ffff */
.L_x_64:
[----:B------:R-:W-:-:S07]  /*9af0*/  MOV R0, UR5 ;  /* 0x0000000500007c02 */ /* 0x000fce0008000f00 */
.L_x_191:
[----:B-1----:R1:W2:Y:S02]  /*9b00*/  SYNCS.PHASECHK.TRANS64.TRYWAIT P0, [R0+URZ], R3 ;  /* 0x00000003000075a7 */ /* 0x0022a400080011ff */
[----:B--2---:R-:W-:Y:S05]  /*9b10*/  @!P0 NANOSLEEP.SYNCS 0x989680 ;  /* 0x009896800000895d */ /* 0x004fea0003900000 */
[----:B------:R-:W2:Y:S02]  /*9b20*/  @!P0 SYNCS.PHASECHK.TRANS64 P0, [R0+URZ], R3 ;  /* 0x00000003000085a7 */ /* 0x000ea400080010ff */
[----:B--2---:R-:W-:Y:S05]  /*9b30*/  @!P0 BRA `(.L_x_191) ;  /* 0xfffffffc00f08947 */ /* 0x004fea000383ffff */
[----:B------:R-:W-:Y:S05]  /*9b40*/  BRA `(.L_x_192) ;  /* 0xffffff9800b87947 */ /* 0x000fea000383ffff */
.L_x_65:
[----:B------:R-:W-:-:S07]  /*9b50*/  MOV R0, UR5 ;  /* 0x0000000500007c02 */ /* 0x000fce0008000f00 */
.L_x_193:
[----:B-1----:R1:W2:Y:S02]  /*9b60*/  SYNCS.PHASECHK.TRANS64.TRYWAIT P0, [R0+URZ], R3 ;  /* 0x00000003000075a7 */ /* 0x0022a400080011ff */
[----:B--2---:R-:W-:Y:S05]  /*9b70*/  @!P0 NANOSLEEP.SYNCS 0x989680 ;  /* 0x009896800000895d */ /* 0x004fea0003900000 */
[----:B------:R-:W2:Y:S02]  /*9b80*/  @!P0 SYNCS.PHASECHK.TRANS64 P0, [R0+URZ], R3 ;  /* 0x00000003000085a7 */ /* 0x000ea400080010ff */
[----:B--2---:R-:W-:Y:S05]  /*9b90*/  @!P0 BRA `(.L_x_193) ;  /* 0xfffffffc00f08947 */ /* 0x004fea000383ffff */
[----:B------:R-:W-:Y:S05]  /*9ba0*/  BRA `(.L_x_194) ;  /* 0xffffff9800c47947 */ /* 0x000fea000383ffff */
.L_x_66:
[----:B------:R-:W-:-:S07]  /*9bb0*/  MOV R0, UR5 ;  /* 0x0000000500007c02 */ /* 0x000fce0008000f00 */
.L_x_195:
[----:B-1----:R1:W2:Y:S02]  /*9bc0*/  SYNCS.PHASECHK.TRANS64.TRYWAIT P0, [R0+URZ], R3 ;  /* 0x00000003000075a7 */ /* 0x0022a400080011ff */
[----:B--2---:R-:W-:Y:S05]  /*9bd0*/  @!P0 NANOSLEEP.SYNCS 0x989680 ;  /* 0x009896800000895d */ /* 0x004fea0003900000 */
[----:B------:R-:W2:Y:S02]  /*9be0*/  @!P0 SYNCS.PHASECHK.TRANS64 P0, [R0+URZ], R3 ;  /* 0x00000003000085a7 */ /* 0x000ea400080010ff */
[----:B--2---:R-:W-:Y:S05]  /*9bf0*/  @!P0 BRA `(.L_x_195) ;  /* 0xfffffffc00f08947 */ /* 0x004fea000383ffff */
[----:B------:R-:W-:Y:S05]  /*9c00*/  BRA `(.L_x_196) ;  /* 0xffffff9800d07947 */ /* 0x000fea000383ffff */
.L_x_67:
[----:B------:R-:W-:-:S07]  /*9c10*/  MOV R0, UR5 ;  /* 0x0000000500007c02 */ /* 0x000fce0008000f00 */
.L_x_197:
[----:B-1----:R1:W2:Y:S02]  /*9c20*/  SYNCS.PHASECHK.TRANS64.TRYWAIT P0, [R0+URZ], R3 ;  /* 0x00000003000075a7 */ /* 0x0022a400080011ff */
[----:B--2---:R-:W-:Y:S05]  /*9c30*/  @!P0 NANOSLEEP.SYNCS 0x989680 ;  /* 0x009896800000895d */ /* 0x004fea0003900000 */
[----:B------:R-:W2:Y:S02]  /*9c40*/  @!P0 SYNCS.PHASECHK.TRANS64 P0, [R0+URZ], R3 ;  /* 0x00000003000085a7 */ /* 0x000ea400080010ff */
[----:B--2---:R-:W-:Y:S05]  /*9c50*/  @!P0 BRA `(.L_x_197) ;  /* 0xfffffffc00f08947 */ /* 0x004fea000383ffff */
[----:B------:R-:W-:Y:S05]  /*9c60*/  BRA `(.L_x_198) ;  /* 0xffffff9800dc7947 */ /* 0x000fea000383ffff */
.L_x_68:
[----:B------:R-:W-:-:S07]  /*9c70*/  MOV R0, UR5 ;  /* 0x0000000500007c02 */ /* 0x000fce0008000f00 */
.L_x_199:
[----:B-1----:R1:W2:Y:S02]  /*9c80*/  SYNCS.PHASECHK.TRANS64.TRYWAIT P0, [R0+URZ], R3 ;  /* 0x00000003000075a7 */ /* 0x0022a400080011ff */
[----:B--2---:R-:W-:Y:S05]  /*9c90*/  @!P0 NANOSLEEP.SYNCS 0x989680 ;  /* 0x009896800000895d */ /* 0x004fea0003900000 */
[----:B------:R-:W2:Y:S02]  /*9ca0*/  @!P0 SYNCS.PHASECHK.TRANS64 P0, [R0+URZ], R3 ;  /* 0x00000003000085a7 */ /* 0x000ea400080010ff */
[----:B--2---:R-:W-:Y:S05]  /*9cb0*/  @!P0 BRA `(.L_x_199) ;  /* 0xfffffffc00f08947 */ /* 0x004fea000383ffff */
[----:B------:R-:W-:Y:S05]  /*9cc0*/  BRA `(.L_x_200) ;  /* 0xffffff9800e87947 */ /* 0x000fea000383ffff */
.L_x_69:
[----:B------:R-:W-:-:S07]  /*9cd0*/  MOV R0, UR5 ;  /* 0x0000000500007c02 */ /* 0x000fce0008000f00 */
.L_x_201:
[----:B-1----:R1:W2:Y:S02]  /*9ce0*/  SYNCS.PHASECHK.TRANS64.TRYWAIT P0, [R0+URZ], R3 ;  /* 0x00000003000075a7 */ /* 0x0022a400080011ff */
[----:B--2---:R-:W-:Y:S05]  /*9cf0*/  @!P0 NANOSLEEP.SYNCS 0x989680 ;  /* 0x009896800000895d */ /* 0x004fea0003900000 */
[----:B------:R-:W2:Y:S02]  /*9d00*/  @!P0 SYNCS.PHASECHK.TRANS64 P0, [R0+URZ], R3 ;  /* 0x00000003000085a7 */ /* 0x000ea400080010ff */
[----:B--2---:R-:W-:Y:S05]  /*9d10*/  @!P0 BRA `(.L_x_201) ;  /* 0xfffffffc00f08947 */ /* 0x004fea000383ffff */
[----:B------:R-:W-:Y:S05]  /*9d20*/  BRA `(.L_x_202) ;  /* 0xffffff9800f47947 */ /* 0x000fea000383ffff */
.L_x_70:
[----:B------:R-:W-:-:S07]  /*9d30*/  MOV R0, UR5 ;  /* 0x0000000500007c02 */ /* 0x000fce0008000f00 */
.L_x_203:
[----:B-1----:R1:W2:Y:S02]  /*9d40*/  SYNCS.PHASECHK.TRANS64.TRYWAIT P0, [R0+URZ], R3 ;  /* 0x00000003000075a7 */ /* 0x0022a400080011ff */
[----:B--2---:R-:W-:Y:S05]  /*9d50*/  @!P0 NANOSLEEP.SYNCS 0x989680 ;  /* 0x009896800000895d */ /* 0x004fea0003900000 */
[----:B------:R-:W2:Y:S02]  /*9d60*/  @!P0 SYNCS.PHASECHK.TRANS64 P0, [R0+URZ], R3 ;  /* 0x00000003000085a7 */ /* 0x000ea400080010ff */
[----:B--2---:R-:W-:Y:S05]  /*9d70*/  @!P0 BRA `(.L_x_203) ;  /* 0xfffffffc00f08947 */ /* 0x004fea000383ffff */
[----:B------:R-:W-:Y:S05]  /*9d80*/  BRA `(.L_x_204) ;  /* 0xffffff9c00007947 */ /* 0x000fea000383ffff */
.L_x_71:
[----:B------:R-:W-:-:S07]  /*9d90*/  MOV R0, UR5 ;  /* 0x0000000500007c02 */ /* 0x000fce0008000f00 */
.L_x_205:
[----:B-1----:R1:W2:Y:S02]  /*9da0*/  SYNCS.PHASECHK.TRANS64.TRYWAIT P0, [R0+URZ], R3 ;  /* 0x00000003000075a7 */ /* 0x0022a400080011ff */
[----:B--2---:R-:W-:Y:S05]  /*9db0*/  @!P0 NANOSLEEP.SYNCS 0x989680 ;  /* 0x009896800000895d */ /* 0x004fea0003900000 */
[----:B------:R-:W2:Y:S02]  /*9dc0*/  @!P0 SYNCS.PHASECHK.TRANS64 P0, [R0+URZ], R3 ;  /* 0x00000003000085a7 */ /* 0x000ea400080010ff */
[----:B--2---:R-:W-:Y:S05]  /*9dd0*/  @!P0 BRA `(.L_x_205) ;  /* 0xfffffffc00f08947 */ /* 0x004fea000383ffff */
[----:B------:R-:W-:Y:S05]  /*9de0*/  BRA `(.L_x_206) ;  /* 0xffffff9c000c7947 */ /* 0x000fea000383ffff */
.L_x_72:
[----:B------:R-:W-:-:S07]  /*9df0*/  MOV R0, UR5 ;  /* 0x0000000500007c02 */ /* 0x000fce0008000f00 */
.L_x_207:
[----:B-1----:R1:W2:Y:S02]  /*9e00*/  SYNCS.PHASECHK.TRANS64.TRYWAIT P0, [R0+URZ], R3 ;  /* 0x00000003000075a7 */ /* 0x0022a400080011ff */
[----:B--2---:R-:W-:Y:S05]  /*9e10*/  @!P0 NANOSLEEP.SYNCS 0x989680 ;  /* 0x009896800000895d */ /* 0x004fea0003900000 */
[----:B------:R-:W2:Y:S02]  /*9e20*/  @!P0 SYNCS.PHASECHK.TRANS64 P0, [R0+URZ], R3 ;  /* 0x00000003000085a7 */ /* 0x000ea400080010ff */
[----:B--2---:R-:W-:Y:S05]  /*9e30*/  @!P0 BRA `(.L_x_207) ;  /* 0xfffffffc00f08947 */ /* 0x004fea000383ffff */
[----:B------:R-:W-:Y:S05]  /*9e40*/  BRA `(.L_x_208) ;  /* 0xffffff9c00187947 */ /* 0x000fea000383ffff */
.L_x_73:
[----:B------:R-:W-:-:S07]  /*9e50*/  MOV R0, UR5 ;  /* 0x0000000500007c02 */ /* 0x000fce0008000f00 */
.L_x_209:
[----:B-1----:R1:W2:Y:S02]  /*9e60*/  SYNCS.PHASECHK.TRANS64.TRYWAIT P0, [R0+URZ], R3 ;  /* 0x00000003000075a7 */ /* 0x0022a400080011ff */
[----:B--2---:R-:W-:Y:S05]  /*9e70*/  @!P0 NANOSLEEP.SYNCS 0x989680 ;  /* 0x009896800000895d */ /* 0x004fea0003900000 */
[----:B------:R-:W2:Y:S02]  /*9e80*/  @!P0 SYNCS.PHASECHK.TRANS64 P0, [R0+URZ], R3 ;  /* 0x00000003000085a7 */ /* 0x000ea400080010ff */
[----:B--2---:R-:W-:Y:S05]  /*9e90*/  @!P0 BRA `(.L_x_209) ;  /* 0xfffffffc00f08947 */ /* 0x004fea000383ffff */
[----:B------:R-:W-:Y:S05]  /*9ea0*/  BRA `(.L_x_210) ;  /* 0xffffff9c00247947 */ /* 0x000fea000383ffff */
.L_x_74:
[----:B------:R-:W-:-:S07]  /*9eb0*/  MOV R0, UR5 ;  /* 0x0000000500007c02 */ /* 0x000fce0008000f00 */
.L_x_211:
[----:B-1----:R1:W2:Y:S02]  /*9ec0*/  SYNCS.PHASECHK.TRANS64.TRYWAIT P0, [R0+URZ], R3 ;  /* 0x00000003000075a7 */ /* 0x0022a400080011ff */
[----:B--2---:R-:W-:Y:S05]  /*9ed0*/  @!P0 NANOSLEEP.SYNCS 0x989680 ;  /* 0x009896800000895d */ /* 0x004fea0003900000 */
[----:B------:R-:W2:Y:S02]  /*9ee0*/  @!P0 SYNCS.PHASECHK.TRANS64 P0, [R0+URZ], R3 ;  /* 0x00000003000085a7 */ /* 0x000ea400080010ff */
[----:B--2---:R-:W-:Y:S05]  /*9ef0*/  @!P0 BRA `(.L_x_211) ;  /* 0xfffffffc00f08947 */ /* 0x004fea000383ffff */
[----:B------:R-:W-:Y:S05]  /*9f00*/  BRA `(.L_x_212) ;  /* 0xffffff9c00307947 */ /* 0x000fea000383ffff */
.L_x_75:
[----:B------:R-:W-:-:S07]  /*9f10*/  MOV R0, UR5 ;  /* 0x0000000500007c02 */ /* 0x000fce0008000f00 */
.L_x_213:
[----:B-1----:R1:W2:Y:S02]  /*9f20*/  SYNCS.PHASECHK.TRANS64.TRYWAIT P0, [R0+URZ], R3 ;  /* 0x00000003000075a7 */ /* 0x0022a400080011ff */
[----:B--2---:R-:W-:Y:S05]  /*9f30*/  @!P0 NANOSLEEP.SYNCS 0x989680 ;  /* 0x009896800000895d */ /* 0x004fea0003900000 */
[----:B------:R-:W2:Y:S02]  /*9f40*/  @!P0 SYNCS.PHASECHK.TRANS64 P0, [R0+URZ], R3 ;  /* 0x00000003000085a7 */ /* 0x000ea400080010ff */
[----:B--2---:R-:W-:Y:S05]  /*9f50*/  @!P0 BRA `(.L_x_213) ;  /* 0xfffffffc00f08947 */ /* 0x004fea000383ffff */
[----:B------:R-:W-:Y:S05]  /*9f60*/  BRA `(.L_x_214) ;  /* 0xffffff9c003c7947 */ /* 0x000fea000383ffff */
.L_x_76:
[----:B------:R-:W-:-:S07]  /*9f70*/  MOV R0, UR5 ;  /* 0x0000000500007c02 */ /* 0x000fce0008000f00 */
.L_x_215:
[----:B-1----:R1:W2:Y:S02]  /*9f80*/  SYNCS.PHASECHK.TRANS64.TRYWAIT P0, [R0+URZ], R3 ;  /* 0x00000003000075a7 */ /* 0x0022a400080011ff */
[----:B--2---:R-:W-:Y:S05]  /*9f90*/  @!P0 NANOSLEEP.SYNCS 0x989680 ;  /* 0x009896800000895d */ /* 0x004fea0003900000 */
[----:B------:R-:W2:Y:S02]  /*9fa0*/  @!P0 SYNCS.PHASECHK.TRANS64 P0, [R0+URZ], R3 ;  /* 0x00000003000085a7 */ /* 0x000ea400080010ff */
[----:B--2---:R-:W-:Y:S05]  /*9fb0*/  @!P0 BRA `(.L_x_215) ;  /* 0xfffffffc00f08947 */ /* 0x004fea000383ffff */
[----:B------:R-:W-:Y:S05]  /*9fc0*/  BRA `(.L_x_216) ;  /* 0xffffff9c00487947 */ /* 0x000fea000383ffff */
.L_x_77:
[----:B------:R-:W-:-:S07]  /*9fd0*/  MOV R0, UR5 ;  /* 0x0000000500007c02 */ /* 0x000fce0008000f00 */
.L_x_217:
[----:B-1----:R1:W2:Y:S02]  /*9fe0*/  SYNCS.PHASECHK.TRANS64.TRYWAIT P0, [R0+URZ], R3 ;  /* 0x00000003000075a7 */ /* 0x0022a400080011ff */
[----:B--2---:R-:W-:Y:S05]  /*9ff0*/  @!P0 NANOSLEEP.SYNCS 0x989680 ;  /* 0x009896800000895d */ /* 0x004fea0003900000 */
[----:B------:R-:W2:Y:S02]  /*a000*/  @!P0 SYNCS.PHASECHK.TRANS64 P0, [R0+URZ], R3 ;  /* 0x00000003000085a7 */ /* 0x000ea400080010ff */
[----:B--2---:R-:W-:Y:S05]  /*a010*/  @!P0 BRA `(.L_x_217) ;  /* 0xfffffffc00f08947 */ /* 0x004fea000383ffff */
[----:B------:R-:W-:Y:S05]  /*a020*/  BRA `(.L_x_218) ;  /* 0xffffff9c00547947 */ /* 0x000fea000383ffff */
.L_x_80:
[----:B-1----:R1:W2:Y:S02]  /*a030*/  SYNCS.PHASECHK.TRANS64.TRYWAIT P0, [R2+URZ+0x2c0], R4 ;  /* 0x0002c004020075a7 */ /* 0x0022a400080011ff */
[----:B--2---:R-:W-:Y:S05]  /*a040*/  @!P0 NANOSLEEP.SYNCS 0x989680 ;  /* 0x009896800000895d */ /* 0x004fea0003900000 */
[----:B------:R-:W2:Y:S02]  /*a050*/  @!P0 SYNCS.PHASECHK.TRANS64 P0, [R2+URZ+0x2c0], R4 ;  /* 0x0002c004020085a7 */ /* 0x000ea400080010ff */
[----:B--2---:R-:W-:Y:S05]  /*a060*/  @!P0 BRA `(.L_x_80) ;  /* 0xfffffffc00f08947 */ /* 0x004fea000383ffff */
[----:B------:R-:W-:Y:S05]  /*a070*/  BRA `(.L_x_219) ;  /* 0xffffff9c00b07947 */ /* 0x000fea000383ffff */
.L_x_81:
[----:B------:R-:W-:-:S07]  /*a080*/  MOV R2, UR4 ;  /* 0x0000000400027c02 */ /* 0x000fce0008000f00 */
.L_x_220:
[----:B-1----:R1:W2:Y:S02]  /*a090*/  SYNCS.PHASECHK.TRANS64.TRYWAIT P0, [R2+URZ+0x270], R5 ;  /* 0x00027005020075a7 */ /* 0x0022a400080011ff */
[----:B--2---:R-:W-:Y:S05]  /*a0a0*/  @!P0 NANOSLEEP.SYNCS 0x989680 ;  /* 0x009896800000895d */ /* 0x004fea0003900000 */
[----:B------:R-:W2:Y:S02]  /*a0b0*/  @!P0 SYNCS.PHASECHK.TRANS64 P0, [R2+URZ+0x270], R5 ;  /* 0x00027005020085a7 */ /* 0x000ea400080010ff */
[----:B--2---:R-:W-:Y:S05]  /*a0c0*/  @!P0 BRA `(.L_x_220) ;  /* 0xfffffffc00f08947 */ /* 0x004fea000383ffff */
[----:B------:R-:W-:Y:S05]  /*a0d0*/  BRA `(.L_x_221) ;  /* 0xffffff9c00c07947 */ /* 0x000fea000383ffff */
.L_x_82:
[----:B-1----:R1:W2:Y:S02]  /*a0e0*/  SYNCS.PHASECHK.TRANS64.TRYWAIT P1, [R2+URZ+0x260], R4 ;  /* 0x00026004020075a7 */ /* 0x0022a400080211ff */
[----:B--2---:R-:W-:Y:S05]  /*a0f0*/  @!P1 NANOSLEEP.SYNCS 0x989680 ;  /* 0x009896800000995d */ /* 0x004fea0003900000 */
[----:B------:R-:W2:Y:S02]  /*a100*/  @!P1 SYNCS.PHASECHK.TRANS64 P1, [R2+URZ+0x260], R4 ;  /* 0x00026004020095a7 */ /* 0x000ea400080210ff */
[----:B--2---:R-:W-:Y:S05]  /*a110*/  @!P1 BRA `(.L_x_82) ;  /* 0xfffffffc00f09947 */ /* 0x004fea000383ffff */
[----:B------:R-:W-:Y:S05]  /*a120*/  BRA `(.L_x_222) ;  /* 0xffffff9c00f07947 */ /* 0x000fea000383ffff */
.L_x_85:
[----:B------:R-:W-:-:S07]  /*a130*/  MOV R0, UR4 ;  /* 0x0000000400007c02 */ /* 0x000fce0008000f00 */
.L_x_223:
[----:B-1----:R1:W2:Y:S02]  /*a140*/  SYNCS.PHASECHK.TRANS64.TRYWAIT P0, [R0+URZ+0x270], R2 ;  /* 0x00027002000075a7 */ /* 0x0022a400080011ff */
[----:B--2---:R-:W-:Y:S05]  /*a150*/  @!P0 NANOSLEEP.SYNCS 0x989680 ;  /* 0x009896800000895d */ /* 0x004fea0003900000 */
[----:B------:R-:W2:Y:S02]  /*a160*/  @!P0 SYNCS.PHASECHK.TRANS64 P0, [R0+URZ+0x270], R2 ;  /* 0x00027002000085a7 */ /* 0x000ea400080010ff */
[----:B--2---:R-:W-:Y:S05]  /*a170*/  @!P0 BRA `(.L_x_223) ;  /* 0xfffffffc00f08947 */ /* 0x004fea000383ffff */
[----:B------:R-:W-:Y:S05]  /*a180*/  BRA `(.L_x_84) ;  /* 0xffffffa000447947 */ /* 0x000fea000383ffff */
.L_x_92:
[----:B-1----:R1:W2:Y:S02]  /*a190*/  SYNCS.PHASECHK.TRANS64.TRYWAIT P1, [R0+URZ+0x260], R2 ;  /* 0x00026002000075a7 */ /* 0x0022a400080211ff */
[----:B--2---:R-:W-:Y:S05]  /*a1a0*/  @!P1 NANOSLEEP.SYNCS 0x989680 ;  /* 0x009896800000995d */ /* 0x004fea0003900000 */
[----:B------:R-:W2:Y:S02]  /*a1b0*/  @!P1 SYNCS.PHASECHK.TRANS64 P1, [R0+URZ+0x260], R2 ;  /* 0x00026002000095a7 */ /* 0x000ea400080210ff */
[----:B--2---:R-:W-:Y:S05]  /*a1c0*/  @!P1 BRA `(.L_x_92) ;  /* 0xfffffffc00f09947 */ /* 0x004fea000383ffff */
[----:B------:R-:W-:Y:S05]  /*a1d0*/  BRA `(.L_x_224) ;  /* 0xffffffa400a07947 */ /* 0x000fea000383ffff */
.L_x_93:
[----:B------:R-:W-:-:S07]  /*a1e0*/  MOV R2, UR19 ;  /* 0x0000001300027c02 */ /* 0x000fce0008000f00 */
.L_x_225:
[----:B-1----:R1:W2:Y:S02]  /*a1f0*/  SYNCS.PHASECHK.TRANS64.TRYWAIT P0, [R2+URZ+0x2a0], R0 ;  /* 0x0002a000020075a7 */ /* 0x0022a400080011ff */
[----:B--2---:R-:W-:Y:S05]  /*a200*/  @!P0 NANOSLEEP.SYNCS 0x989680 ;  /* 0x009896800000895d */ /* 0x004fea0003900000 */
[----:B------:R-:W2:Y:S02]  /*a210*/  @!P0 SYNCS.PHASECHK.TRANS64 P0, [R2+URZ+0x2a0], R0 ;  /* 0x0002a000020085a7 */ /* 0x000ea400080010ff */
[----:B--2---:R-:W-:Y:S05]  /*a220*/  @!P0 BRA `(.L_x_225) ;  /* 0xfffffffc00f08947 */ /* 0x004fea000383ffff */
[----:B------:R-:W-:Y:S05]  /*a230*/  BRA `(.L_x_226) ;  /* 0xffffffa400d47947 */ /* 0x000fea000383ffff */
.L_x_96:
[----:B------:R-:W-:Y:S07]  /*a240*/  MOV R0, UR7 ;  /* 0x0000000700007c02 */ /* 0x000fee0008000f00 */
.L_x_227:
[----:B-1----:R1:W2:Y:S02]  /*a250*/  SYNCS.PHASECHK.TRANS64.TRYWAIT P0, [R0+URZ], R2 ;  /* 0x00000002000075a7 */ /* 0x0022a400080011ff */
[----:B--2---:R-:W-:Y:S05]  /*a260*/  @!P0 NANOSLEEP.SYNCS 0x989680 ;  /* 0x009896800000895d */ /* 0x004fea0003900000 */
[----:B------:R-:W2:Y:S02]  /*a270*/  @!P0 SYNCS.PHASECHK.TRANS64 P0, [R0+URZ], R2 ;  /* 0x00000002000085a7 */ /* 0x000ea400080010ff */
[----:B--2---:R-:W-:Y:S05]  /*a280*/  @!P0 BRA `(.L_x_227) ;  /* 0xfffffffc00f08947 */ /* 0x004fea000383ffff */
[----:B------:R-:W-:Y:S05]  /*a290*/  BRA `(.L_x_95) ;  /* 0xffffffa800087947 */ /* 0x000fea000383ffff */
.L_x_99:
[----:B------:R-:W-:-:S07]  /*a2a0*/  MOV R0, UR4 ;  /* 0x0000000400007c02 */ /* 0x000fce0008000f00 */
.L_x_228:
[----:B--2---:R2:W4:Y:S02]  /*a2b0*/  SYNCS.PHASECHK.TRANS64.TRYWAIT P0, [R0+URZ], R2 ;  /* 0x00000002000075a7 */ /* 0x00452400080011ff */
[----:B----4-:R-:W-:Y:S05]  /*a2c0*/  @!P0 NANOSLEEP.SYNCS 0x989680 ;  /* 0x009896800000895d */ /* 0x010fea0003900000 */
[----:B------:R-:W4:Y:S02]  /*a2d0*/  @!P0 SYNCS.PHASECHK.TRANS64 P0, [R0+URZ], R2 ;  /* 0x00000002000085a7 */ /* 0x000f2400080010ff */
[----:B----4-:R-:W-:Y:S05]  /*a2e0*/  @!P0 BRA `(.L_x_228) ;  /* 0xfffffffc00f08947 */ /* 0x010fea000383ffff */
[----:B------:R-:W-:Y:S05]  /*a2f0*/  BRA `(.L_x_229) ;  /* 0xffffffa800a87947 */ /* 0x000fea000383ffff */
.L_x_100:
[----:B------:R-:W-:-:S07]  /*a300*/  MOV R0, UR5 ;  /* 0x0000000500007c02 */ /* 0x000fce0008000f00 */
.L_x_230:
[----:B-1----:R1:W2:Y:S02]  /*a310*/  SYNCS.PHASECHK.TRANS64.TRYWAIT P0, [R0+URZ], R3 ;  /* 0x00000003000075a7 */ /* 0x0022a400080011ff */
[----:B--2---:R-:W-:Y:S05]  /*a320*/  @!P0 NANOSLEEP.SYNCS 0x989680 ;  /* 0x009896800000895d */ /* 0x004fea0003900000 */
[----:B------:R-:W2:Y:S02]  /*a330*/  @!P0 SYNCS.PHASECHK.TRANS64 P0, [R0+URZ], R3 ;  /* 0x00000003000085a7 */ /* 0x000ea400080010ff */
[----:B--2---:R-:W-:Y:S05]  /*a340*/  @!P0 BRA `(.L_x_230) ;  /* 0xfffffffc00f08947 */ /* 0x004fea000383ffff */
[----:B------:R-:W-:Y:S05]  /*a350*/  BRA `(.L_x_231) ;  /* 0xffffffa800b47947 */ /* 0x000fea000383ffff */
.L_x_101:
[----:B------:R-:W-:-:S07]  /*a360*/  MOV R0, UR5 ;  /* 0x0000000500007c02 */ /* 0x000fce0008000f00 */
.L_x_232:
[----:B-1----:R1:W2:Y:S02]  /*a370*/  SYNCS.PHASECHK.TRANS64.TRYWAIT P0, [R0+URZ], R3 ;  /* 0x00000003000075a7 */ /* 0x0022a400080011ff */
[----:B--2---:R-:W-:Y:S05]  /*a380*/  @!P0 NANOSLEEP.SYNCS 0x989680 ;  /* 0x009896800000895d */ /* 0x004fea0003900000 */
[----:B------:R-:W2:Y:S02]  /*a390*/  @!P0 SYNCS.PHASECHK.TRANS64 P0, [R0+URZ], R3 ;  /* 0x00000003000085a7 */ /* 0x000ea400080010ff */
[----:B--2---:R-:W-:Y:S05]  /*a3a0*/  @!P0 BRA `(.L_x_232) ;  /* 0xfffffffc00f08947 */ /* 0x004fea000383ffff */
[----:B------:R-:W-:Y:S05]  /*a3b0*/  BRA `(.L_x_233) ;  /* 0xffffffa800c07947 */ /* 0x000fea000383ffff */
.L_x_102:
[----:B-1----:R-:W-:-:S07]  /*a3c0*/  MOV R0, UR4 ;  /* 0x0000000400007c02 */ /* 0x002fce0008000f00 */
.L_x_234:
[----:B-1----:R1:W2:Y:S02]  /*a3d0*/  SYNCS.PHASECHK.TRANS64.TRYWAIT P0, [R0+URZ], R2 ;  /* 0x00000002000075a7 */ /* 0x0022a400080011ff */
[----:B--2---:R-:W-:Y:S05]  /*a3e0*/  @!P0 NANOSLEEP.SYNCS 0x989680 ;  /* 0x009896800000895d */ /* 0x004fea0003900000 */
[----:B------:R-:W2:Y:S02]  /*a3f0*/  @!P0 SYNCS.PHASECHK.TRANS64 P0, [R0+URZ], R2 ;  /* 0x00000002000085a7 */ /* 0x000ea400080010ff */
[----:B--2---:R-:W-:Y:S05]  /*a400*/  @!P0 BRA `(.L_x_234) ;  /* 0xfffffffc00f08947 */ /* 0x004fea000383ffff */
[----:B------:R-:W-:Y:S05]  /*a410*/  BRA `(.L_x_235) ;  /* 0xffffffa800cc7947 */ /* 0x000fea000383ffff */
.L_x_107:
[----:B--2---:R2:W3:Y:S02]  /*a420*/  SYNCS.PHASECHK.TRANS64.TRYWAIT P0, [R3+URZ+0x260], R0 ;  /* 0x00026000030075a7 */ /* 0x0044e400080011ff */
[----:B---3--:R-:W-:Y:S05]  /*a430*/  @!P0 NANOSLEEP.SYNCS 0x989680 ;  /* 0x009896800000895d */ /* 0x008fea0003900000 */
[----:B------:R-:W3:Y:S02]  /*a440*/  @!P0 SYNCS.PHASECHK.TRANS64 P0, [R3+URZ+0x260], R0 ;  /* 0x00026000030085a7 */ /* 0x000ee400080010ff */
[----:B---3--:R-:W-:Y:S05]  /*a450*/  @!P0 BRA `(.L_x_107) ;  /* 0xfffffffc00f08947 */ /* 0x008fea000383ffff */
[----:B------:R-:W-:Y:S05]  /*a460*/  BRA `(.L_x_236) ;  /* 0xffffffac00f07947 */ /* 0x000fea000383ffff */
.L_x_110:
[----:B--2---:R-:W-:Y:S07]  /*a470*/  MOV R0, UR6 ;  /* 0x0000000600007c02 */ /* 0x004fee0008000f00 */
.L_x_237:
[----:B--2---:R2:W3:Y:S02]  /*a480*/  SYNCS.PHASECHK.TRANS64.TRYWAIT P1, [R0+URZ+0x258], R2 ;  /* 0x00025802000075a7 */ /* 0x0044e400080211ff */
[----:B---3--:R-:W-:Y:S05]  /*a490*/  @!P1 NANOSLEEP.SYNCS 0x989680 ;  /* 0x009896800000995d */ /* 0x008fea0003900000 */
[----:B------:R-:W3:Y:S02]  /*a4a0*/  @!P1 SYNCS.PHASECHK.TRANS64 P1, [R0+URZ+0x258], R2 ;  /* 0x00025802000095a7 */ /* 0x000ee400080210ff */
[----:B---3--:R-:W-:Y:S05]  /*a4b0*/  @!P1 BRA `(.L_x_237) ;  /* 0xfffffffc00f09947 */ /* 0x008fea000383ffff */
[----:B------:R-:W-:Y:S05]  /*a4c0*/  BRA `(.L_x_109) ;  /* 0xffffffb400607947 */ /* 0x000fea000383ffff */
.L_x_113:
[----:B------:R-:W-:Y:S07]  /*a4d0*/  MOV R2, UR7 ;  /* 0x0000000700027c02 */ /* 0x000fee0008000f00 */
.L_x_238:
[----:B--2---:R2:W3:Y:S02]  /*a4e0*/  SYNCS.PHASECHK.TRANS64.TRYWAIT P2, [R2+URZ+0x240], R0 ;  /* 0x00024000020075a7 */ /* 0x0044e400080411ff */
[----:B---3--:R-:W-:Y:S05]  /*a4f0*/  @!P2 NANOSLEEP.SYNCS 0x989680 ;  /* 0x009896800000a95d */ /* 0x008fea0003900000 */
[----:B------:R-:W3:Y:S02]  /*a500*/  @!P2 SYNCS.PHASECHK.TRANS64 P2, [R2+URZ+0x240], R0 ;  /* 0x000240000200a5a7 */ /* 0x000ee400080410ff */
[----:B---3--:R-:W-:Y:S05]  /*a510*/  @!P2 BRA `(.L_x_238) ;  /* 0xfffffffc00f0a947 */ /* 0x008fea000383ffff */
[----:B------:R-:W-:Y:S05]  /*a520*/  BRA `(.L_x_239) ;  /* 0xffffffb400bc7947 */ /* 0x000fea000383ffff */
.L_x_115:
[----:B------:R-:W-:-:S07]  /*a530*/  MOV R0, UR4 ;  /* 0x0000000400007c02 */ /* 0x000fce0008000f00 */
.L_x_240:
[----:B---3--:R3:W4:Y:S02]  /*a540*/  SYNCS.PHASECHK.TRANS64.TRYWAIT P0, [R0+URZ], R2 ;  /* 0x00000002000075a7 */ /* 0x00872400080011ff */
[----:B----4-:R-:W-:Y:S05]  /*a550*/  @!P0 NANOSLEEP.SYNCS 0x989680 ;  /* 0x009896800000895d */ /* 0x010fea0003900000 */
[----:B------:R-:W4:Y:S02]  /*a560*/  @!P0 SYNCS.PHASECHK.TRANS64 P0, [R0+URZ], R2 ;  /* 0x00000002000085a7 */ /* 0x000f2400080010ff */
[----:B----4-:R-:W-:Y:S05]  /*a570*/  @!P0 BRA `(.L_x_240) ;  /* 0xfffffffc00f08947 */ /* 0x010fea000383ffff */
[----:B------:R-:W-:Y:S05]  /*a580*/  BRA `(.L_x_241) ;  /* 0xffffffb800cc7947 */ /* 0x000fea000383ffff */
.L_x_117:
[----:B--2---:R2:W3:Y:S02]  /*a590*/  SYNCS.PHASECHK.TRANS64.TRYWAIT P0, [R8+URZ+0x260], R0 ;  /* 0x00026000080075a7 */ /* 0x0044e400080011ff */
[----:B---3--:R-:W-:Y:S05]  /*a5a0*/  @!P0 NANOSLEEP.SYNCS 0x989680 ;  /* 0x009896800000895d */ /* 0x008fea0003900000 */
[----:B------:R-:W3:Y:S02]  /*a5b0*/  @!P0 SYNCS.PHASECHK.TRANS64 P0, [R8+URZ+0x260], R0 ;  /* 0x00026000080085a7 */ /* 0x000ee400080010ff */
[----:B---3--:R-:W-:Y:S05]  /*a5c0*/  @!P0 BRA `(.L_x_117) ;  /* 0xfffffffc00f08947 */ /* 0x008fea000383ffff */
[----:B------:R-:W-:Y:S05]  /*a5d0*/  BRA `(.L_x_242) ;  /* 0xffffffbc00a47947 */ /* 0x000fea000383ffff */
.L_x_127:
[----:B-1----:R1:W2:Y:S02]  /*a5e0*/  SYNCS.PHASECHK.TRANS64.TRYWAIT P0, [R0+URZ+0x230], R3 ;  /* 0x00023003000075a7 */ /* 0x0022a400080011ff */
[----:B--2---:R-:W-:Y:S05]  /*a5f0*/  @!P0 NANOSLEEP.SYNCS 0x989680 ;  /* 0x009896800000895d */ /* 0x004fea0003900000 */
[----:B------:R-:W2:Y:S02]  /*a600*/  @!P0 SYNCS.PHASECHK.TRANS64 P0, [R0+URZ+0x230], R3 ;  /* 0x00023003000085a7 */ /* 0x000ea400080010ff */
[----:B--2---:R-:W-:Y:S05]  /*a610*/  @!P0 BRA `(.L_x_127) ;  /* 0xfffffffc00f08947 */ /* 0x004fea000383ffff */
[----:B------:R-:W-:Y:S05]  /*a620*/  BRA `(.L_x_126) ;  /* 0xffffffc800e87947 */ /* 0x000fea000383ffff */
.L_x_129:
[----:B-1----:R1:W3:Y:S02]  /*a630*/  SYNCS.PHASECHK.TRANS64.TRYWAIT P1, [R17+URZ+0x280], R4 ;  /* 0x00028004110075a7 */ /* 0x0022e400080211ff */
[----:B---3--:R-:W-:Y:S05]  /*a640*/  @!P1 NANOSLEEP.SYNCS 0x989680 ;  /* 0x009896800000995d */ /* 0x008fea0003900000 */
[----:B------:R-:W3:Y:S02]  /*a650*/  @!P1 SYNCS.PHASECHK.TRANS64 P1, [R17+URZ+0x280], R4 ;  /* 0x00028004110095a7 */ /* 0x000ee400080210ff */
[----:B---3--:R-:W-:Y:S05]  /*a660*/  @!P1 BRA `(.L_x_129) ;  /* 0xfffffffc00f09947 */ /* 0x008fea000383ffff */
[----:B------:R-:W-:Y:S05]  /*a670*/  BRA `(.L_x_128) ;  /* 0xffffffcc00707947 */ /* 0x000fea000383ffff */
        .weak           $__internal_0_$__cuda_sm10x_tcgen05_guardrail_trap_col_being_dealloced_not_returned_by_alloc
        .type           $__internal_0_$__cuda_sm10x_tcgen05_guardrail_trap_col_being_dealloced_not_returned_by_alloc,@function
        .size           $__internal_0_$__cuda_sm10x_tcgen05_guardrail_trap_col_being_dealloced_not_returned_by_alloc,($__internal_1_$__cuda_sm10x_tcgen05_guardrail_trap_phase_invalid_during_alloc - $__internal_0_$__cuda_sm10x_tcgen05_guardrail_trap_col_being_dealloced_not_returned_by_alloc)
$__internal_0_$__cuda_sm10x_tcgen05_guardrail_trap_col_being_dealloced_not_returned_by_alloc:
[----:B------:R-:W-:Y:S05]  /*a680*/  BPT.TRAP 0x1 ;  /* 0x000000040000795c */ /* 0x000fea0000300000 */
[----:B------:R-:W-:-:S04]  /*a690*/  HFMA2 R3, -RZ, RZ, 0, 0 ;  /* 0x00000000ff037431 */ /* 0x000fc800000001ff */
[----:B------:R-:W-:Y:S05]  /*a6a0*/  RET.REL.NODEC R2 `(_ZN7cutlass13device_kernelINS_4gemm6kernel13GemmUniversalIN4cute5tupleIJiiiiEEENS1_10collective13CollectiveMmaINS1_35MainloopSm100TmaUmmaWarpSpecializedILi35ELi2ELi4ENS5_IJNS4_1CILi2EEENSA_ILi1EEESC_EEEEENS5_IJNSA_ILi64EEENSA_ILi112EEENSA_ILi16EEEEEENS_10bfloat16_tENS5_IJlSC_lEEESJ_SK_NS4_8TiledMMAINS4_8MMA_AtomIJNS4_20SM100_MMA_F16BF16_SSISJ_SJ_fLi64ELi112ELNS4_4UMMA5MajorE0ELSP_0ELNSO_7ScaleInE0ELSQ_0EEEEEENS4_6LayoutINS5_IJSC_SC_SC_EEENS5_IJNSA_ILi0EEESV_SV_EEEEENS5_IJNS4_10UnderscoreESY_SY_EEEEENS4_13SM90_TMA_LOADENS4_14ComposedLayoutINS4_7SwizzleILi1ELi4ELi3EEENS4_18smem_ptr_flag_bitsILi16EEENST_INS5_IJNSA_ILi8EEESH_EEENS5_IJSH_SC_EEEEEEEvNS4_8identityENS4_23SM90_TMA_LOAD_MULTICASTES1B_vS1C_EENS_8epilogue10collective18CollectiveEpilogueINS1F_23Sm100TmaWarpSpecializedILi2ELi1ELi56ELb1ELb0EEEJSI_NS5_IJNST_ISF_SC_EENST_ISG_SC_EEEEESJ_SK_SJ_SK_NS1F_6fusion15FusionCallbacksIS1J_NS1N_17LinearCombinationISJ_fSJ_fLNS_15FloatRoundStyleE2EEESI_S1M_JEEENS4_5SM1004TMEM4LOAD26SM100_TMEM_LOAD_16dp256b2xES11_S1B_NS4_17SM75_U32x4_LDSM_NENS4_14SM90_TMA_STOREES1B_NS4_17SM90_U32x4_STSM_NENS4_39AutoVectorizingCopyWithAssumedAlignmentILi128EEEEEEvvEEEEvNT_6ParamsE) ;  /* 0xffffff5802547950 */ /* 0x000fea0003c3ffff */
        .weak           $__internal_1_$__cuda_sm10x_tcgen05_guardrail_trap_phase_invalid_during_alloc
        .type           $__internal_1_$__cuda_sm10x_tcgen05_guardrail_trap_phase_invalid_during_alloc,@function
        .size           $__internal_1_$__cuda_sm10x_tcgen05_guardrail_trap_phase_invalid_during_alloc,($__internal_2_$__cuda_sm10x_tcgen05_guardrail_trap_unallocated_columns_being_dealloced - $__internal_1_$__cuda_sm10x_tcgen05_guardrail_trap_phase_invalid_during_alloc)
$__internal_1_$__cuda_sm10x_tcgen05_guardrail_trap_phase_invalid_during_alloc:
[----:B------:R-:W-:Y:S05]  /*a6b0*/  BPT.TRAP 0x1 ;  /* 0x000000040000795c */ /* 0x000fea0000300000 */
[----:B------:R-:W-:-:S04]  /*a6c0*/  MOV R5, 0x0 ;  /* 0x0000000000057802 */ /* 0x000fc80000000f00 */
[----:B------:R-:W-:Y:S05]  /*a6d0*/  RET.REL.NODEC R4 `(_ZN7cutlass13device_kernelINS_4gemm6kernel13GemmUniversalIN4cute5tupleIJiiiiEEENS1_10collective13CollectiveMmaINS1_35MainloopSm100TmaUmmaWarpSpecializedILi35ELi2ELi4ENS5_IJNS4_1CILi2EEENSA_ILi1EEESC_EEEEENS5_IJNSA_ILi64EEENSA_ILi112EEENSA_ILi16EEEEEENS_10bfloat16_tENS5_IJlSC_lEEESJ_SK_NS4_8TiledMMAINS4_8MMA_AtomIJNS4_20SM100_MMA_F16BF16_SSISJ_SJ_fLi64ELi112ELNS4_4UMMA5MajorE0ELSP_0ELNSO_7ScaleInE0ELSQ_0EEEEEENS4_6LayoutINS5_IJSC_SC_SC_EEENS5_IJNSA_ILi0EEESV_SV_EEEEENS5_IJNS4_10UnderscoreESY_SY_EEEEENS4_13SM90_TMA_LOADENS4_14ComposedLayoutINS4_7SwizzleILi1ELi4ELi3EEENS4_18smem_ptr_flag_bitsILi16EEENST_INS5_IJNSA_ILi8EEESH_EEENS5_IJSH_SC_EEEEEEEvNS4_8identityENS4_23SM90_TMA_LOAD_MULTICASTES1B_vS1C_EENS_8epilogue10collective18CollectiveEpilogueINS1F_23Sm100TmaWarpSpecializedILi2ELi1ELi56ELb1ELb0EEEJSI_NS5_IJNST_ISF_SC_EENST_ISG_SC_EEEEESJ_SK_SJ_SK_NS1F_6fusion15FusionCallbacksIS1J_NS1N_17LinearCombinationISJ_fSJ_fLNS_15FloatRoundStyleE2EEESI_S1M_JEEENS4_5SM1004TMEM4LOAD26SM100_TMEM_LOAD_16dp256b2xES11_S1B_NS4_17SM75_U32x4_LDSM_NENS4_14SM90_TMA_STOREES1B_NS4_17SM90_U32x4_STSM_NENS4_39AutoVectorizingCopyWithAssumedAlignmentILi128EEEEEEvvEEEEvNT_6ParamsE) ;  /* 0xffffff5804487950 */ /* 0x000fea0003c3ffff */
        .weak           $__internal_2_$__cuda_sm10x_tcgen05_guardrail_trap_unallocated_columns_being_dealloced
        .type           $__internal_2_$__cuda_sm10x_tcgen05_guardrail_trap_unallocated_columns_being_dealloced,@function
        .size           $__internal_2_$__cuda_sm10x_tcgen05_guardrail_trap_unallocated_columns_being_dealloced,(.L_x_244 - $__internal_2_$__cuda_sm10x_tcgen05_guardrail_trap_unallocated_columns_being_dealloced)
$__internal_2_$__cuda_sm10x_tcgen05_guardrail_trap_unallocated_columns_being_dealloced:
[----:B------:R-:W-:Y:S05]  /*a6e0*/  BPT.TRAP 0x1 ;  /* 0x000000040000795c */ /* 0x000fea0000300000 */
[----:B------:R-:W-:-:S04]  /*a6f0*/  HFMA2 R3, -RZ, RZ, 0, 0 ;  /* 0x00000000ff037431 */ /* 0x000fc800000001ff */
[----:B------:R-:W-:Y:S05]  /*a700*/  RET.REL.NODEC R2 `(_ZN7cutlass13device_kernelINS_4gemm6kernel13GemmUniversalIN4cute5tupleIJiiiiEEENS1_10collective13CollectiveMmaINS1_35MainloopSm100TmaUmmaWarpSpecializedILi35ELi2ELi4ENS5_IJNS4_1CILi2EEENSA_ILi1EEESC_EEEEENS5_IJNSA_ILi64EEENSA_ILi112EEENSA_ILi16EEEEEENS_10bfloat16_tENS5_IJlSC_lEEESJ_SK_NS4_8TiledMMAINS4_8MMA_AtomIJNS4_20SM100_MMA_F16BF16_SSISJ_SJ_fLi64ELi112ELNS4_4UMMA5MajorE0ELSP_0ELNSO_7ScaleInE0ELSQ_0EEEEEENS4_6LayoutINS5_IJSC_SC_SC_EEENS5_IJNSA_ILi0EEESV_SV_EEEEENS5_IJNS4_10UnderscoreESY_SY_EEEEENS4_13SM90_TMA_LOADENS4_14ComposedLayoutINS4_7SwizzleILi1ELi4ELi3EEENS4_18smem_ptr_flag_bitsILi16EEENST_INS5_IJNSA_ILi8EEESH_EEENS5_IJSH_SC_EEEEEEEvNS4_8identityENS4_23SM90_TMA_LOAD_MULTICASTES1B_vS1C_EENS_8epilogue10collective18CollectiveEpilogueINS1F_23Sm100TmaWarpSpecializedILi2ELi1ELi56ELb1ELb0EEEJSI_NS5_IJNST_ISF_SC_EENST_ISG_SC_EEEEESJ_SK_SJ_SK_NS1F_6fusion15FusionCallbacksIS1J_NS1N_17LinearCombinationISJ_fSJ_fLNS_15FloatRoundStyleE2EEESI_S1M_JEEENS4_5SM1004TMEM4LOAD26SM100_TMEM_LOAD_16dp256b2xES11_S1B_NS4_17SM75_U32x4_LDSM_NENS4_14SM90_TMA_STOREES1B_NS4_17SM90_U32x4_STSM_NENS4_39AutoVectorizingCopyWithAssumedAlignmentILi128EEEEEEvvEEEEvNT_6ParamsE) ;  /* 0xffffff58023c7950 */ /* 0x000fea0003c3ffff */
.L_x_243:
[----:B------:R-:W-:-:S00]  /*a710*/  BRA `(.L_x_243) ;  /* 0xfffffffc00fc7947 */ /* 0x000fc0000383ffff */
[----:B------:R-:W-:-:S00]  /*a720*/  NOP ;  /* 0x0000000000007918 */ /* 0x000fc00000000000 */
        /* <DEDUP_REMOVED lines=13> */
.L_x_244:


//--------------------- .nv.global.init           --------------------------
	.section	.nv.global.init,"aw",@progbits
.nv.global.init:
	.type		$str$27,@object
	.size		$str$27,($str$28 - $str$27)
$str$27:
        /*0000*/ 	.byte	0x28, 0x61, 0x64, 0x64, 0x72, 0x65, 0x73, 0x73, 0x20, 0x26, 0x20, 0x6d, 0x61, 0x73, 0x6b, 0x29
        /*0010*/ 	.byte	0x20, 0x3d, 0x3d, 0x20, 0x30, 0x00
	.type		$str$28,@object
	.size		$str$28,($str$26 - $str$28)
$str$28:
        /*0016*/ 	.byte	0x2f, 0x74, 0x6d, 0x70, 0x2f, 0x63, 0x75, 0x74, 0x6c, 0x61, 0x73, 0x73, 0x5f, 0x73, 0x77, 0x65
        /*0026*/ 	.byte	0x65, 0x70, 0x5f, 0x73, 0x72, 0x63, 0x2f, 0x69, 0x6e, 0x63, 0x6c, 0x75, 0x64, 0x65, 0x2f, 0x63
        /*0036*/ 	.byte	0x75, 0x74, 0x65, 0x2f, 0x70, 0x6f, 0x69, 0x6e, 0x74, 0x65, 0x72, 0x5f, 0x66, 0x6c, 0x61, 0x67
        /*0046*/ 	.byte	0x67, 0x65, 0x64, 0x2e, 0x68, 0x70, 0x70, 0x00
	.type		$str$26,@object
	.size		$str$26,($str$25 - $str$26)
$str$26:
        /*004e*/ 	.byte	0x2f, 0x74, 0x6d, 0x70, 0x2f, 0x63, 0x75, 0x74, 0x6c, 0x61, 0x73, 0x73, 0x5f, 0x73, 0x77, 0x65
        /*005e*/ 	.byte	0x65, 0x70, 0x5f, 0x73, 0x72, 0x63, 0x2f, 0x69, 0x6e, 0x63, 0x6c, 0x75, 0x64, 0x65, 0x2f, 0x63
        /*006e*/ 	.byte	0x75, 0x74, 0x65, 0x2f, 0x61, 0x74, 0x6f, 0x6d, 0x2f, 0x63, 0x6f, 0x70, 0x79, 0x5f, 0x74, 0x72
        /*007e*/ 	.byte	0x61, 0x69, 0x74, 0x73, 0x5f, 0x73, 0x6d, 0x31, 0x30, 0x30, 0x2e, 0x68, 0x70, 0x70, 0x00
	.type		$str$25,@object
	.size		$str$25,(__unnamed_1 - $str$25)
$str$25:
        /*008d*/ 	.byte	0x28, 0x28, 0x75, 0x69, 0x6e, 0x74, 0x33, 0x32, 0x5f, 0x74, 0x28, 0x74, 0x68, 0x72, 0x65, 0x61
        /*009d*/ 	.byte	0x64, 0x49, 0x64, 0x78, 0x2e, 0x78, 0x29, 0x20, 0x2f, 0x20, 0x33, 0x32, 0x29, 0x20, 0x25, 0x20
        /*00ad*/ 	.byte	0x34, 0x29, 0x20, 0x3d, 0x3d, 0x20, 0x28, 0x28, 0x28, 0x74, 0x6d, 0x65, 0x6d, 0x5f, 0x61, 0x64
        /*00bd*/ 	.byte	0x64, 0x72, 0x20, 0x3e, 0x3e, 0x20, 0x31, 0x36, 0x29, 0x20, 0x2f, 0x20, 0x33, 0x32, 0x29, 0x20
        /*00cd*/ 	.byte	0x25, 0x20, 0x34, 0x29, 0x00
	.type		__unnamed_1,@object
	.size		__unnamed_1,(__unnamed_2 - __unnamed_1)
__unnamed_1:
        /*00d2*/ 	.byte	0x61, 0x75, 0x74, 0x6f, 0x20, 0x63, 0x75, 0x74, 0x65, 0x3a, 0x3a, 0x61, 0x73, 0x5f, 0x70, 0x6f
        /* <DEDUP_REMOVED lines=24> */
        /*0262*/ 	.byte	0x43, 0x3c, 0x37, 0x31, 0x36, 0x38, 0x3e, 0x3e, 0x3e, 0x3e, 0x5d, 0x00
	.type		__unnamed_2,@object
	.size		__unnamed_2,(.L_2 - __unnamed_2)
__unnamed_2:
        /* <DEDUP_REMOVED lines=42> */
        /*050e*/ 	.byte	0x3e, 0x5d, 0x00
.L_2:


//--------------------- .nv.shared._ZN7cutlass13device_kernelINS_4gemm6kernel13GemmUniversalIN4cute5tupleIJiiiiEEENS1_10collective13CollectiveMmaINS1_35MainloopSm100TmaUmmaWarpSpecializedILi35ELi2ELi4ENS5_IJNS4_1CILi2EEENSA_ILi1EEESC_EEEEENS5_IJNSA_ILi64EEENSA_ILi112EEENSA_ILi16EEEEEENS_10bfloat16_tENS5_IJlSC_lEEESJ_SK_NS4_8TiledMMAINS4_8MMA_AtomIJNS4_20SM100_MMA_F16BF16_SSISJ_SJ_fLi64ELi112ELNS4_4UMMA5MajorE0ELSP_0ELNSO_7ScaleInE0ELSQ_0EEEEEENS4_6LayoutINS5_IJSC_SC_SC_EEENS5_IJNSA_ILi0EEESV_SV_EEEEENS5_IJNS4_10UnderscoreESY_SY_EEEEENS4_13SM90_TMA_LOADENS4_14ComposedLayoutINS4_7SwizzleILi1ELi4ELi3EEENS4_18smem_ptr_flag_bitsILi16EEENST_INS5_IJNSA_ILi8EEESH_EEENS5_IJSH_SC_EEEEEEEvNS4_8identityENS4_23SM90_TMA_LOAD_MULTICASTES1B_vS1C_EENS_8epilogue10collective18CollectiveEpilogueINS1F_23Sm100TmaWarpSpecializedILi2ELi1ELi56ELb1ELb0EEEJSI_NS5_IJNST_ISF_SC_EENST_ISG_SC_EEEEESJ_SK_SJ_SK_NS1F_6fusion15FusionCallbacksIS1J_NS1N_17LinearCombinationISJ_fSJ_fLNS_15FloatRoundStyleE2EEESI_S1M_JEEENS4_5SM1004TMEM4LOAD26SM100_TMEM_LOAD_16dp256b2xES11_S1B_NS4_17SM75_U32x4_LDSM_NENS4_14SM90_TMA_STOREES1B_NS4_17SM90_U32x4_STSM_NENS4_39AutoVectorizingCopyWithAssumedAlignmentILi128EEEEEEvvEEEEvNT_6ParamsE --------------------------
	.section	.nv.shared._ZN7cutlass13device_kernelINS_4gemm6kernel13GemmUniversalIN4cute5tupleIJiiiiEEENS1_10collective13CollectiveMmaINS1_35MainloopSm100TmaUmmaWarpSpecializedILi35ELi2ELi4ENS5_IJNS4_1CILi2EEENSA_ILi1EEESC_EEEEENS5_IJNSA_ILi64EEENSA_ILi112EEENSA_ILi16EEEEEENS_10bfloat16_tENS5_IJlSC_lEEESJ_SK_NS4_8TiledMMAINS4_8MMA_AtomIJNS4_20SM100_MMA_F16BF16_SSISJ_SJ_fLi64ELi112ELNS4_4UMMA5MajorE0ELSP_0ELNSO_7ScaleInE0ELSQ_0EEEEEENS4_6LayoutINS5_IJSC_SC_SC_EEENS5_IJNSA_ILi0EEESV_SV_EEEEENS5_IJNS4_10UnderscoreESY_SY_EEEEENS4_13SM90_TMA_LOADENS4_14ComposedLayoutINS4_7SwizzleILi1ELi4ELi3EEENS4_18smem_ptr_flag_bitsILi16EEENST_INS5_IJNSA_ILi8EEESH_EEENS5_IJSH_SC_EEEEEEEvNS4_8identityENS4_23SM90_TMA_LOAD_MULTICASTES1B_vS1C_EENS_8epilogue10collective18CollectiveEpilogueINS1F_23Sm100TmaWarpSpecializedILi2ELi1ELi56ELb1ELb0EEEJSI_NS5_IJNST_ISF_SC_EENST_ISG_SC_EEEEESJ_SK_SJ_SK_NS1F_6fusion15FusionCallbacksIS1J_NS1N_17LinearCombinationISJ_fSJ_fLNS_15FloatRoundStyleE2EEESI_S1M_JEEENS4_5SM1004TMEM4LOAD26SM100_TMEM_LOAD_16dp256b2xES11_S1B_NS4_17SM75_U32x4_LDSM_NENS4_14SM90_TMA_STOREES1B_NS4_17SM90_U32x4_STSM_NENS4_39AutoVectorizingCopyWithAssumedAlignmentILi128EEEEEEvvEEEEvNT_6ParamsE,"aw",@nobits
	.sectionflags	@""
	.align	16
	.zero		1024


//--------------------- .nv.shared.reserved.0     --------------------------
	.section	.nv.shared.reserved.0,"aw",@nobits
	.weak		__nv_reservedSMEM_offset_0_alias
	.size		__nv_reservedSMEM_offset_0_alias, 0, 64
	.other		__nv_reservedSMEM_offset_0_alias,@"STO_CUDA_RESERVED_SHARED STV_DEFAULT"
__nv_reservedSMEM_offset_0_alias:
	.zero		0
.nv.shared.reserved.0:
	.zero		64
	.weak		__nv_reservedSMEM_tcgen05_partition
	.type		__nv_reservedSMEM_tcgen05_partition,@object
	.size		__nv_reservedSMEM_tcgen05_partition,(.L_0 - __nv_reservedSMEM_tcgen05_partition)
__nv_reservedSMEM_tcgen05_partition:
	.zero		32
.L_0:


//--------------------- .nv.global                --------------------------
	.section	.nv.global,"aw",@nobits
.nv.global:
	.type		_ZN40_INTERNAL_2f4477f7_4_k_cu_22be4058_173384cute1_E,@object
	.size		_ZN40_INTERNAL_2f4477f7_4_k_cu_22be4058_173384cute1_E,(_ZN40_INTERNAL_2f4477f7_4_k_cu_22be4058_173384cuda3std3__45__cpo6cbeginE - _ZN40_INTERNAL_2f4477f7_4_k_cu_22be4058_173384cute1_E)
_ZN40_INTERNAL_2f4477f7_4_k_cu_22be4058_173384cute1_E:
	.zero		1
	.type		_ZN40_INTERNAL_2f4477f7_4_k_cu_22be4058_173384cuda3std3__45__cpo6cbeginE,@object
	.size		_ZN40_INTERNAL_2f4477f7_4_k_cu_22be4058_173384cuda3std3__45__cpo6cbeginE,(_ZN40_INTERNAL_2f4477f7_4_k_cu_22be4058_173384cuda3std3__48in_placeE - _ZN40_INTERNAL_2f4477f7_4_k_cu_22be4058_173384cuda3std3__45__cpo6cbeginE)
_ZN40_INTERNAL_2f4477f7_4_k_cu_22be4058_173384cuda3std3__45__cpo6cbeginE:
	.zero		1
	.type		_ZN40_INTERNAL_2f4477f7_4_k_cu_22be4058_173384cuda3std3__48in_placeE,@object
	.size		_ZN40_INTERNAL_2f4477f7_4_k_cu_22be4058_173384cuda3std3__48in_placeE,(_ZN40_INTERNAL_2f4477f7_4_k_cu_22be4058_173384cuda3std6ranges3__45__cpo9iter_moveE - _ZN40_INTERNAL_2f4477f7_4_k_cu_22be4058_173384cuda3std3__48in_placeE)
_ZN40_INTERNAL_2f4477f7_4_k_cu_22be4058_173384cuda3std3__48in_placeE:
	.zero		1
	.type		_ZN40_INTERNAL_2f4477f7_4_k_cu_22be4058_173384cuda3std6ranges3__45__cpo9iter_moveE,@object
	.size		_ZN40_INTERNAL_2f4477f7_4_k_cu_22be4058_173384cuda3std6ranges3__45__cpo9iter_moveE,(_ZN40_INTERNAL_2f4477f7_4_k_cu_22be4058_173384cuda3std3__45__cpo5beginE - _ZN40_INTERNAL_2f4477f7_4_k_cu_22be4058_173384cuda3std6ranges3__45__cpo9iter_moveE)
_ZN40_INTERNAL_2f4477f7_4_k_cu_22be4058_173384cuda3std6ranges3__45__cpo9iter_moveE:
	.zero		1
	.type		_ZN40_INTERNAL_2f4477f7_4_k_cu_22be4058_173384cuda3std3__45__cpo5beginE,@object
	.size		_ZN40_INTERNAL_2f4477f7_4_k_cu_22be4058_173384cuda3std3__45__cpo5beginE,(_ZN40_INTERNAL_2f4477f7_4_k_cu_22be4058_173384cuda3std3__442_GLOBAL__N__2f4477f7_4_k_cu_22be4058_173386ignoreE - _ZN40_INTERNAL_2f4477f7_4_k_cu_22be4058_173384cuda3std3__45__cpo5beginE)
_ZN40_INTERNAL_2f4477f7_4_k_cu_22be4058_173384cuda3std3__45__cpo5beginE:
	.zero		1
	.type		_ZN40_INTERNAL_2f4477f7_4_k_cu_22be4058_173384cuda3std3__442_GLOBAL__N__2f4477f7_4_k_cu_22be4058_173386ignoreE,@object
	.size		_ZN40_INTERNAL_2f4477f7_4_k_cu_22be4058_173384cuda3std3__442_GLOBAL__N__2f4477f7_4_k_cu_22be4058_173386ignoreE,(_ZN40_INTERNAL_2f4477f7_4_k_cu_22be4058_173384cute7productE - _ZN40_INTERNAL_2f4477f7_4_k_cu_22be4058_173384cuda3std3__442_GLOBAL__N__2f4477f7_4_k_cu_22be4058_173386ignoreE)
_ZN40_INTERNAL_2f4477f7_4_k_cu_22be4058_173384cuda3std3__442_GLOBAL__N__2f4477f7_4_k_cu_22be4058_173386ignoreE:
	.zero		1
	.type		_ZN40_INTERNAL_2f4477f7_4_k_cu_22be4058_173384cute7productE,@object
	.size		_ZN40_INTERNAL_2f4477f7_4_k_cu_22be4058_173384cute7productE,(_ZN40_INTERNAL_2f4477f7_4_k_cu_22be4058_173384cuda3std3__45__cpo3endE - _ZN40_INTERNAL_2f4477f7_4_k_cu_22be4058_173384cute7productE)
_ZN40_INTERNAL_2f4477f7_4_k_cu_22be4058_173384cute7productE:
	.zero		1
	.type		_ZN40_INTERNAL_2f4477f7_4_k_cu_22be4058_173384cuda3std3__45__cpo3endE,@object
	.size		_ZN40_INTERNAL_2f4477f7_4_k_cu_22be4058_173384cuda3std3__45__cpo3endE,(_ZN40_INTERNAL_2f4477f7_4_k_cu_22be4058_173384cuda3std3__419piecewise_constructE - _ZN40_INTERNAL_2f4477f7_4_k_cu_22be4058_173384cuda3std3__45__cpo3endE)
_ZN40_INTERNAL_2f4477f7_4_k_cu_22be4058_173384cuda3std3__45__cpo3endE:
	.zero		1
	.type		_ZN40_INTERNAL_2f4477f7_4_k_cu_22be4058_173384cuda3std3__419piecewise_constructE,@object
	.size		_ZN40_INTERNAL_2f4477f7_4_k_cu_22be4058_173384cuda3std3__419piecewise_constructE,(_ZN40_INTERNAL_2f4477f7_4_k_cu_22be4058_173384cuda3std3__45__cpo4cendE - _ZN40_INTERNAL_2f4477f7_4_k_cu_22be4058_173384cuda3std3__419piecewise_constructE)
_ZN40_INTERNAL_2f4477f7_4_k_cu_22be4058_173384cuda3std3__419piecewise_constructE:
	.zero		1
	.type		_ZN40_INTERNAL_2f4477f7_4_k_cu_22be4058_173384cuda3std3__45__cpo4cendE,@object
	.size		_ZN40_INTERNAL_2f4477f7_4_k_cu_22be4058_173384cuda3std3__45__cpo4cendE,(_ZN40_INTERNAL_2f4477f7_4_k_cu_22be4058_173384cuda3std6ranges3__45__cpo4swapE - _ZN40_INTERNAL_2f4477f7_4_k_cu_22be4058_173384cuda3std3__45__cpo4cendE)
_ZN40_INTERNAL_2f4477f7_4_k_cu_22be4058_173384cuda3std3__45__cpo4cendE:
	.zero		1
	.type		_ZN40_INTERNAL_2f4477f7_4_k_cu_22be4058_173384cuda3std6ranges3__45__cpo4swapE,@object
	.size		_ZN40_INTERNAL_2f4477f7_4_k_cu_22be4058_173384cuda3std6ranges3__45__cpo4swapE,(.L_10 - _ZN40_INTERNAL_2f4477f7_4_k_cu_22be4058_173384cuda3std6ranges3__45__cpo4swapE)
_ZN40_INTERNAL_2f4477f7_4_k_cu_22be4058_173384cuda3std6ranges3__45__cpo4swapE:
	.zero		1
.L_10:


//--------------------- .nv.constant0._ZN7cutlass13device_kernelINS_4gemm6kernel13GemmUniversalIN4cute5tupleIJiiiiEEENS1_10collective13CollectiveMmaINS1_35MainloopSm100TmaUmmaWarpSpecializedILi35ELi2ELi4ENS5_IJNS4_1CILi2EEENSA_ILi1EEESC_EEEEENS5_IJNSA_ILi64EEENSA_ILi112EEENSA_ILi16EEEEEENS_10bfloat16_tENS5_IJlSC_lEEESJ_SK_NS4_8TiledMMAINS4_8MMA_AtomIJNS4_20SM100_MMA_F16BF16_SSISJ_SJ_fLi64ELi112ELNS4_4UMMA5MajorE0ELSP_0ELNSO_7ScaleInE0ELSQ_0EEEEEENS4_6LayoutINS5_IJSC_SC_SC_EEENS5_IJNSA_ILi0EEESV_SV_EEEEENS5_IJNS4_10UnderscoreESY_SY_EEEEENS4_13SM90_TMA_LOADENS4_14ComposedLayoutINS4_7SwizzleILi1ELi4ELi3EEENS4_18smem_ptr_flag_bitsILi16EEENST_INS5_IJNSA_ILi8EEESH_EEENS5_IJSH_SC_EEEEEEEvNS4_8identityENS4_23SM90_TMA_LOAD_MULTICASTES1B_vS1C_EENS_8epilogue10collective18CollectiveEpilogueINS1F_23Sm100TmaWarpSpecializedILi2ELi1ELi56ELb1ELb0EEEJSI_NS5_IJNST_ISF_SC_EENST_ISG_SC_EEEEESJ_SK_SJ_SK_NS1F_6fusion15FusionCallbacksIS1J_NS1N_17LinearCombinationISJ_fSJ_fLNS_15FloatRoundStyleE2EEESI_S1M_JEEENS4_5SM1004TMEM4LOAD26SM100_TMEM_LOAD_16dp256b2xES11_S1B_NS4_17SM75_U32x4_LDSM_NENS4_14SM90_TMA_STOREES1B_NS4_17SM90_U32x4_STSM_NENS4_39AutoVectorizingCopyWithAssumedAlignmentILi128EEEEEEvvEEEEvNT_6ParamsE --------------------------
	.section	.nv.constant0._ZN7cutlass13device_kernelINS_4gemm6kernel13GemmUniversalIN4cute5tupleIJiiiiEEENS1_10collective13CollectiveMmaINS1_35MainloopSm100TmaUmmaWarpSpecializedILi35ELi2ELi4ENS5_IJNS4_1CILi2EEENSA_ILi1EEESC_EEEEENS5_IJNSA_ILi64EEENSA_ILi112EEENSA_ILi16EEEEEENS_10bfloat16_tENS5_IJlSC_lEEESJ_SK_NS4_8TiledMMAINS4_8MMA_AtomIJNS4_20SM100_MMA_F16BF16_SSISJ_SJ_fLi64ELi112ELNS4_4UMMA5MajorE0ELSP_0ELNSO_7ScaleInE0ELSQ_0EEEEEENS4_6LayoutINS5_IJSC_SC_SC_EEENS5_IJNSA_ILi0EEESV_SV_EEEEENS5_IJNS4_10UnderscoreESY_SY_EEEEENS4_13SM90_TMA_LOADENS4_14ComposedLayoutINS4_7SwizzleILi1ELi4ELi3EEENS4_18smem_ptr_flag_bitsILi16EEENST_INS5_IJNSA_ILi8EEESH_EEENS5_IJSH_SC_EEEEEEEvNS4_8identityENS4_23SM90_TMA_LOAD_MULTICASTES1B_vS1C_EENS_8epilogue10collective18CollectiveEpilogueINS1F_23Sm100TmaWarpSpecializedILi2ELi1ELi56ELb1ELb0EEEJSI_NS5_IJNST_ISF_SC_EENST_ISG_SC_EEEEESJ_SK_SJ_SK_NS1F_6fusion15FusionCallbacksIS1J_NS1N_17LinearCombinationISJ_fSJ_fLNS_15FloatRoundStyleE2EEESI_S1M_JEEENS4_5SM1004TMEM4LOAD26SM100_TMEM_LOAD_16dp256b2xES11_S1B_NS4_17SM75_U32x4_LDSM_NENS4_14SM90_TMA_STOREES1B_NS4_17SM90_U32x4_STSM_NENS4_39AutoVectorizingCopyWithAssumedAlignmentILi128EEEEEEvvEEEEvNT_6ParamsE,"a",@progbits
	.sectionflags	@""
	.align	4
.nv.constant0._ZN7cutlass13device_kernelINS_4gemm6kernel13GemmUniversalIN4cute5tupleIJiiiiEEENS1_10collective13CollectiveMmaINS1_35MainloopSm100TmaUmmaWarpSpecializedILi35ELi2ELi4ENS5_IJNS4_1CILi2EEENSA_ILi1EEESC_EEEEENS5_IJNSA_ILi64EEENSA_ILi112EEENSA_ILi16EEEEEENS_10bfloat16_tENS5_IJlSC_lEEESJ_SK_NS4_8TiledMMAINS4_8MMA_AtomIJNS4_20SM100_MMA_F16BF16_SSISJ_SJ_fLi64ELi112ELNS4_4UMMA5MajorE0ELSP_0ELNSO_7ScaleInE0ELSQ_0EEEEEENS4_6LayoutINS5_IJSC_SC_SC_EEENS5_IJNSA_ILi0EEESV_SV_EEEEENS5_IJNS4_10UnderscoreESY_SY_EEEEENS4_13SM90_TMA_LOADENS4_14ComposedLayoutINS4_7SwizzleILi1ELi4ELi3EEENS4_18smem_ptr_flag_bitsILi16EEENST_INS5_IJNSA_ILi8EEESH_EEENS5_IJSH_SC_EEEEEEEvNS4_8identityENS4_23SM90_TMA_LOAD_MULTICASTES1B_vS1C_EENS_8epilogue10collective18CollectiveEpilogueINS1F_23Sm100TmaWarpSpecializedILi2ELi1ELi56ELb1ELb0EEEJSI_NS5_IJNST_ISF_SC_EENST_ISG_SC_EEEEESJ_SK_SJ_SK_NS1F_6fusion15FusionCallbacksIS1J_NS1N_17LinearCombinationISJ_fSJ_fLNS_15FloatRoundStyleE2EEESI_S1M_JEEENS4_5SM1004TMEM4LOAD26SM100_TMEM_LOAD_16dp256b2xES11_S1B_NS4_17SM75_U32x4_LDSM_NENS4_14SM90_TMA_STOREES1B_NS4_17SM90_U32x4_STSM_NENS4_39AutoVectorizingCopyWithAssumedAlignmentILi128EEEEEEvvEEEEvNT_6ParamsE:
	.zero		2944


//--------------------- SYMBOLS --------------------------

	.type		.nv.reservedSmem.offset0,@object
	.size		.nv.reservedSmem.offset0,0x4
	.type		.nv.reservedSmem.cap,@object
	.size		.nv.reservedSmem.cap,0x4
	.type		__assertfail,@function
